	.target	sm_90a

	.elftype	@"ET_EXEC"


//--------------------- .note.nv.tkinfo           --------------------------
	.section	.note.nv.tkinfo,"",@"SHT_NOTE"
	.sectionflags	@"SHF_NOTE_NV_TKINFO"
	.tkinfo
        /*0018*/ 	.word	0x00000002
        /*0030*/ 	.string	""
        /*0030*/ 	.string	"ptxas"
        /*0030*/ 	.string	"Cuda compilation tools, release 13.0, V13.0.88"
        /*0030*/ 	.string	"Build cuda_13.0.r13.0/compiler.36424714_0"
        /*0030*/ 	.string	"-arch sm_90a -m 64 "



//--------------------- .note.nv.cuinfo           --------------------------
	.section	.note.nv.cuinfo,"",@"SHT_NOTE"
	.sectionflags	@"SHF_NOTE_NV_CUINFO"
        /*0018*/ 	.short	0x0002
        /*001a*/ 	.short	0x005a
        /*001c*/ 	.short	0x0082
	.zero		2


//--------------------- .nv.info                  --------------------------
	.section	.nv.info,"",@"SHT_CUDA_INFO"
	.align	4


	//----- nvinfo : EIATTR_REGCOUNT
	.align		4
        /*0000*/ 	.byte	0x04, 0x2f
        /*0002*/ 	.short	(.L_15 - .L_14)
	.align		4
.L_14:
        /*0004*/ 	.word	index@(_ZN7cutlass13device_kernelINS_4gemm6kernel13GemmUniversalIN4cute5tupleIJiiiiEEENS1_10collective13CollectiveMmaINS1_34MainloopSm90TmaGmmaWarpSpecializedILi9ENS5_IJNS4_1CILi1EEESB_SB_EEENS1_32KernelTmaWarpSpecializedPingpongEEENS5_IJNSA_ILi64EEENSA_ILi128EEENSA_ILi32EEEEEEfNS5_IJlSB_lEEEfSJ_NS4_8TiledMMAINS4_8MMA_AtomIJNS4_4SM904GMMA30MMA_64x128x8_F32TF32TF32_SS_TNILNSN_7ScaleInE1ELSP_1EEEEEENS4_6LayoutISC_NS5_IJNSA_ILi0EEEST_ST_EEEEENS5_IJNS4_10UnderscoreESW_SW_EEEEENS4_13SM90_TMA_LOADENS4_14ComposedLayoutINS4_7SwizzleILi3ELi4ELi3EEENS4_18smem_ptr_flag_bitsILi32EEENSS_INS5_IJNSA_ILi8EEESH_EEENS5_IJSH_SB_EEEEEEEvNS4_8identityESZ_S19_vS1A_EENS_8epilogue10collective6detail29Sm90TmaWarpSpecializedAdapterINS1D_15DefaultEpilogueIfSJ_SJ_NS1C_6thread17LinearCombinationIfLi1EffLNS1H_9ScaleType4KindE0ELNS_15FloatRoundStyleE2EfEENS1_15EpilogueDefaultEEEEEvvEEEEvNT_6ParamsE)
        /*0008*/ 	.word	0x000000a8


	//----- nvinfo : EIATTR_FRAME_SIZE
	.align		4
.L_15:
        /*000c*/ 	.byte	0x04, 0x11
        /*000e*/ 	.short	(.L_17 - .L_16)
	.align		4
.L_16:
        /*0010*/ 	.word	index@(_ZN7cutlass13device_kernelINS_4gemm6kernel13GemmUniversalIN4cute5tupleIJiiiiEEENS1_10collective13CollectiveMmaINS1_34MainloopSm90TmaGmmaWarpSpecializedILi9ENS5_IJNS4_1CILi1EEESB_SB_EEENS1_32KernelTmaWarpSpecializedPingpongEEENS5_IJNSA_ILi64EEENSA_ILi128EEENSA_ILi32EEEEEEfNS5_IJlSB_lEEEfSJ_NS4_8TiledMMAINS4_8MMA_AtomIJNS4_4SM904GMMA30MMA_64x128x8_F32TF32TF32_SS_TNILNSN_7ScaleInE1ELSP_1EEEEEENS4_6LayoutISC_NS5_IJNSA_ILi0EEEST_ST_EEEEENS5_IJNS4_10UnderscoreESW_SW_EEEEENS4_13SM90_TMA_LOADENS4_14ComposedLayoutINS4_7SwizzleILi3ELi4ELi3EEENS4_18smem_ptr_flag_bitsILi32EEENSS_INS5_IJNSA_ILi8EEESH_EEENS5_IJSH_SB_EEEEEEEvNS4_8identityESZ_S19_vS1A_EENS_8epilogue10collective6detail29Sm90TmaWarpSpecializedAdapterINS1D_15DefaultEpilogueIfSJ_SJ_NS1C_6thread17LinearCombinationIfLi1EffLNS1H_9ScaleType4KindE0ELNS_15FloatRoundStyleE2EfEENS1_15EpilogueDefaultEEEEEvvEEEEvNT_6ParamsE)
        /*0014*/ 	.word	0x00000008


	//----- nvinfo : EIATTR_MIN_STACK_SIZE
	.align		4
.L_17:
        /*0018*/ 	.byte	0x04, 0x12
        /*001a*/ 	.short	(.L_19 - .L_18)
	.align		4
.L_18:
        /*001c*/ 	.word	index@(_ZN7cutlass13device_kernelINS_4gemm6kernel13GemmUniversalIN4cute5tupleIJiiiiEEENS1_10collective13CollectiveMmaINS1_34MainloopSm90TmaGmmaWarpSpecializedILi9ENS5_IJNS4_1CILi1EEESB_SB_EEENS1_32KernelTmaWarpSpecializedPingpongEEENS5_IJNSA_ILi64EEENSA_ILi128EEENSA_ILi32EEEEEEfNS5_IJlSB_lEEEfSJ_NS4_8TiledMMAINS4_8MMA_AtomIJNS4_4SM904GMMA30MMA_64x128x8_F32TF32TF32_SS_TNILNSN_7ScaleInE1ELSP_1EEEEEENS4_6LayoutISC_NS5_IJNSA_ILi0EEEST_ST_EEEEENS5_IJNS4_10UnderscoreESW_SW_EEEEENS4_13SM90_TMA_LOADENS4_14ComposedLayoutINS4_7SwizzleILi3ELi4ELi3EEENS4_18smem_ptr_flag_bitsILi32EEENSS_INS5_IJNSA_ILi8EEESH_EEENS5_IJSH_SB_EEEEEEEvNS4_8identityESZ_S19_vS1A_EENS_8epilogue10collective6detail29Sm90TmaWarpSpecializedAdapterINS1D_15DefaultEpilogueIfSJ_SJ_NS1C_6thread17LinearCombinationIfLi1EffLNS1H_9ScaleType4KindE0ELNS_15FloatRoundStyleE2EfEENS1_15EpilogueDefaultEEEEEvvEEEEvNT_6ParamsE)
        /*0020*/ 	.word	0x00000008
.L_19:


//--------------------- .nv.compat                --------------------------
	.section	.nv.compat,"",@"SHT_CUDA_COMPAT_INFO"
	.align	4
        /*0000*/ 	.byte	0x02, 0x09, 0x01, 0x00, 0x02, 0x02, 0x04, 0x00, 0x02, 0x05, 0x05, 0x00, 0x03, 0x07, 0x01, 0x01
        /*0010*/ 	.byte	0x02, 0x03, 0x01, 0x00, 0x02, 0x06, 0x01, 0x00, 0x04, 0x0b, 0x08, 0x00, 0x00, 0x00, 0x00, 0x00
        /*0020*/ 	.byte	0x00, 0x00, 0x00, 0x00


//--------------------- .nv.info._ZN7cutlass13device_kernelINS_4gemm6kernel13GemmUniversalIN4cute5tupleIJiiiiEEENS1_10collective13CollectiveMmaINS1_34MainloopSm90TmaGmmaWarpSpecializedILi9ENS5_IJNS4_1CILi1EEESB_SB_EEENS1_32KernelTmaWarpSpecializedPingpongEEENS5_IJNSA_ILi64EEENSA_ILi128EEENSA_ILi32EEEEEEfNS5_IJlSB_lEEEfSJ_NS4_8TiledMMAINS4_8MMA_AtomIJNS4_4SM904GMMA30MMA_64x128x8_F32TF32TF32_SS_TNILNSN_7ScaleInE1ELSP_1EEEEEENS4_6LayoutISC_NS5_IJNSA_ILi0EEEST_ST_EEEEENS5_IJNS4_10UnderscoreESW_SW_EEEEENS4_13SM90_TMA_LOADENS4_14ComposedLayoutINS4_7SwizzleILi3ELi4ELi3EEENS4_18smem_ptr_flag_bitsILi32EEENSS_INS5_IJNSA_ILi8EEESH_EEENS5_IJSH_SB_EEEEEEEvNS4_8identityESZ_S19_vS1A_EENS_8epilogue10collective6detail29Sm90TmaWarpSpecializedAdapterINS1D_15DefaultEpilogueIfSJ_SJ_NS1C_6thread17LinearCombinationIfLi1EffLNS1H_9ScaleType4KindE0ELNS_15FloatRoundStyleE2EfEENS1_15EpilogueDefaultEEEEEvvEEEEvNT_6ParamsE --------------------------
	.section	.nv.info._ZN7cutlass13device_kernelINS_4gemm6kernel13GemmUniversalIN4cute5tupleIJiiiiEEENS1_10collective13CollectiveMmaINS1_34MainloopSm90TmaGmmaWarpSpecializedILi9ENS5_IJNS4_1CILi1EEESB_SB_EEENS1_32KernelTmaWarpSpecializedPingpongEEENS5_IJNSA_ILi64EEENSA_ILi128EEENSA_ILi32EEEEEEfNS5_IJlSB_lEEEfSJ_NS4_8TiledMMAINS4_8MMA_AtomIJNS4_4SM904GMMA30MMA_64x128x8_F32TF32TF32_SS_TNILNSN_7ScaleInE1ELSP_1EEEEEENS4_6LayoutISC_NS5_IJNSA_ILi0EEEST_ST_EEEEENS5_IJNS4_10UnderscoreESW_SW_EEEEENS4_13SM90_TMA_LOADENS4_14ComposedLayoutINS4_7SwizzleILi3ELi4ELi3EEENS4_18smem_ptr_flag_bitsILi32EEENSS_INS5_IJNSA_ILi8EEESH_EEENS5_IJSH_SB_EEEEEEEvNS4_8identityESZ_S19_vS1A_EENS_8epilogue10collective6detail29Sm90TmaWarpSpecializedAdapterINS1D_15DefaultEpilogueIfSJ_SJ_NS1C_6thread17LinearCombinationIfLi1EffLNS1H_9ScaleType4KindE0ELNS_15FloatRoundStyleE2EfEENS1_15EpilogueDefaultEEEEEvvEEEEvNT_6ParamsE,"",@"SHT_CUDA_INFO"
	.sectionflags	@""
	.align	4


	//----- nvinfo : EIATTR_CUDA_API_VERSION
	.align		4
        /*0000*/ 	.byte	0x04, 0x37
        /*0002*/ 	.short	(.L_21 - .L_20)
.L_20:
        /*0004*/ 	.word	0x00000082


	//----- nvinfo : EIATTR_KPARAM_INFO
	.align		4
.L_21:
        /*0008*/ 	.byte	0x04, 0x17
        /*000a*/ 	.short	(.L_23 - .L_22)
.L_22:
        /*000c*/ 	.word	0x00000000
        /*0010*/ 	.short	0x0000
        /*0012*/ 	.short	0x0070
        /*0014*/ 	.byte	0x00, 0xf0, 0x01, 0x10


	//----- nvinfo : EIATTR_SPARSE_MMA_MASK
	.align		4
.L_23:
        /*0018*/ 	.byte	0x03, 0x50
        /*001a*/ 	.short	0x0000


	//----- nvinfo : EIATTR_MAXREG_COUNT
	.align		4
        /*001c*/ 	.byte	0x03, 0x1b
        /*001e*/ 	.short	0x00a8


	//----- nvinfo : EIATTR_NUM_BARRIERS
	.align		4
        /*0020*/ 	.byte	0x02, 0x4c
        /*0022*/ 	.byte	0x01
	.zero		1


	//----- nvinfo : EIATTR_EXTERNS
	.align		4
        /*0024*/ 	.byte	0x04, 0x0f
        /*0026*/ 	.short	(.L_25 - .L_24)


	//   ....[0]....
	.align		4
.L_24:
        /*0028*/ 	.word	index@(__assertfail)


	//----- nvinfo : EIATTR_ANNOTATIONS
	.align		4
.L_25:
        /*002c*/ 	.byte	0x04, 0x55
        /*002e*/ 	.short	(.L_27 - .L_26)


	//   ....[0]....
.L_26:
        /*0030*/ 	.word	0x00000001
        /*0034*/ 	.byte	0xa0, 0x0b, 0x00, 0x00, 0x01, 0x00, 0x00, 0x00, 0xc0, 0x12, 0x00, 0x00, 0x01, 0x00, 0x00, 0x00
        /*0044*/ 	.byte	0x60, 0x55, 0x00, 0x00, 0x01, 0x00, 0x00, 0x00, 0x20, 0x61, 0x00, 0x00


	//----- nvinfo : EIATTR_MERCURY_ISA_VERSION
	.align		4
.L_27:
        /*0050*/ 	.byte	0x03, 0x5f
        /*0052*/ 	.short	0x0101


	//----- nvinfo : EIATTR_INT_WARP_WIDE_INSTR_OFFSETS
	.align		4
        /*0054*/ 	.byte	0x04, 0x31
        /*0056*/ 	.short	(.L_29 - .L_28)


	//   ....[0]....
.L_28:
        /*0058*/ 	.word	0x000004c0


	//   ....[1]....
        /*005c*/ 	.word	0x000004e0


	//   ....[2]....
        /*0060*/ 	.word	0x00000560


	//   ....[3]....
        /*0064*/ 	.word	0x00000570


	//   ....[4]....
        /*0068*/ 	.word	0x00000580


	//   ....[5]....
        /*006c*/ 	.word	0x000005a0


	//   ....[6]....
        /*0070*/ 	.word	0x00000630


	//   ....[7]....
        /*0074*/ 	.word	0x00000650


	//----- nvinfo : EIATTR_COOP_GROUP_MASK_REGIDS
	.align		4
.L_29:
        /*0078*/ 	.byte	0x04, 0x29
        /*007a*/ 	.short	(.L_31 - .L_30)


	//   ....[0]....
.L_30:
        /*007c*/ 	.word	0xffffffff


	//   ....[1]....
        /*0080*/ 	.word	0xffffffff


	//   ....[2]....
        /*0084*/ 	.word	0xffffffff


	//   ....[3]....
        /*0088*/ 	.word	0xffffffff


	//   ....[4]....
        /*008c*/ 	.word	0xffffffff


	//   ....[5]....
        /*0090*/ 	.word	0xffffffff


	//----- nvinfo : EIATTR_COOP_GROUP_INSTR_OFFSETS
	.align		4
.L_31:
        /*0094*/ 	.byte	0x04, 0x28
        /*0096*/ 	.short	(.L_33 - .L_32)


	//   ....[0]....
.L_32:
        /*0098*/ 	.word	0x00000070


	//   ....[1]....
        /*009c*/ 	.word	0x00000080


	//   ....[2]....
        /*00a0*/ 	.word	0x00000140


	//   ....[3]....
        /*00a4*/ 	.word	0x000003a0


	//   ....[4]....
        /*00a8*/ 	.word	0x000003e0


	//   ....[5]....
        /*00ac*/ 	.word	0x00000420


	//----- nvinfo : EIATTR_REG_RECONFIG
	.align		4
.L_33:
        /*00b0*/ 	.byte	0x01, 0x54
	.zero		2


	//----- nvinfo : EIATTR_SYSCALL_OFFSETS
	.align		4
        /*00b4*/ 	.byte	0x04, 0x46
        /*00b6*/ 	.short	(.L_35 - .L_34)


	//   ....[0]....
.L_34:
        /*00b8*/ 	.word	0x00001740


	//----- nvinfo : EIATTR_MBARRIER_INSTR_OFFSETS
	.align		4
.L_35:
        /*00bc*/ 	.byte	0x04, 0x39
        /*00be*/ 	.short	(.L_37 - .L_36)


	//   ....[0]....
.L_36:
        /*00c0*/ 	.word	0x00000260
        /*00c4*/ 	.word	0x000000ff
        /*00c8*/ 	.word	0x00000000
        /*00cc*/ 	.short	0x0100
        /*00ce*/ 	.byte	0x08
	.zero		1


	//   ....[1]....
        /*00d0*/ 	.word	0x00000270
        /*00d4*/ 	.word	0x000000ff
        /*00d8*/ 	.word	0x00000048
        /*00dc*/ 	.short	0x0100
        /*00de*/ 	.byte	0x08
	.zero		1


	//   ....[2]....
        /*00e0*/ 	.word	0x00000280
        /*00e4*/ 	.word	0x000000ff
        /*00e8*/ 	.word	0x00000008
        /*00ec*/ 	.short	0x0100
        /*00ee*/ 	.byte	0x08
	.zero		1


	//   ....[3]....
        /*00f0*/ 	.word	0x00000290
        /*00f4*/ 	.word	0x000000ff
        /*00f8*/ 	.word	0x00000050
        /*00fc*/ 	.short	0x0100
        /*00fe*/ 	.byte	0x08
	.zero		1


	//   ....[4]....
        /*0100*/ 	.word	0x000002a0
        /*0104*/ 	.word	0x000000ff
        /*0108*/ 	.word	0x00000010
        /*010c*/ 	.short	0x0100
        /*010e*/ 	.byte	0x08
	.zero		1


	//   ....[5]....
        /*0110*/ 	.word	0x000002b0
        /*0114*/ 	.word	0x000000ff
        /*0118*/ 	.word	0x00000058
        /*011c*/ 	.short	0x0100
        /*011e*/ 	.byte	0x08
	.zero		1


	//   ....[6]....
        /*0120*/ 	.word	0x000002c0
        /*0124*/ 	.word	0x000000ff
        /*0128*/ 	.word	0x00000018
        /*012c*/ 	.short	0x0100
        /*012e*/ 	.byte	0x08
	.zero		1


	//   ....[7]....
        /*0130*/ 	.word	0x000002d0
        /*0134*/ 	.word	0x000000ff
        /*0138*/ 	.word	0x00000060
        /*013c*/ 	.short	0x0100
        /*013e*/ 	.byte	0x08
	.zero		1


	//   ....[8]....
        /*0140*/ 	.word	0x000002e0
        /*0144*/ 	.word	0x000000ff
        /*0148*/ 	.word	0x00000020
        /*014c*/ 	.short	0x0100
        /*014e*/ 	.byte	0x08
	.zero		1


	//   ....[9]....
        /*0150*/ 	.word	0x000002f0
        /*0154*/ 	.word	0x000000ff
        /*0158*/ 	.word	0x00000068
        /*015c*/ 	.short	0x0100
        /*015e*/ 	.byte	0x08
	.zero		1


	//   ....[10]....
        /*0160*/ 	.word	0x00000300
        /*0164*/ 	.word	0x000000ff
        /*0168*/ 	.word	0x00000028
        /*016c*/ 	.short	0x0100
        /*016e*/ 	.byte	0x08
	.zero		1


	//   ....[11]....
        /*0170*/ 	.word	0x00000310
        /*0174*/ 	.word	0x000000ff
        /*0178*/ 	.word	0x00000070
        /*017c*/ 	.short	0x0100
        /*017e*/ 	.byte	0x08
	.zero		1


	//   ....[12]....
        /*0180*/ 	.word	0x00000320
        /*0184*/ 	.word	0x000000ff
        /*0188*/ 	.word	0x00000030
        /*018c*/ 	.short	0x0100
        /*018e*/ 	.byte	0x08
	.zero		1


	//   ....[13]....
        /*0190*/ 	.word	0x00000330
        /*0194*/ 	.word	0x000000ff
        /*0198*/ 	.word	0x00000078
        /*019c*/ 	.short	0x0100
        /*019e*/ 	.byte	0x08
	.zero		1


	//   ....[14]....
        /*01a0*/ 	.word	0x00000340
        /*01a4*/ 	.word	0x000000ff
        /*01a8*/ 	.word	0x00000038
        /*01ac*/ 	.short	0x0100
        /*01ae*/ 	.byte	0x08
	.zero		1


	//   ....[15]....
        /*01b0*/ 	.word	0x00000350
        /*01b4*/ 	.word	0x000000ff
        /*01b8*/ 	.word	0x00000080
        /*01bc*/ 	.short	0x0100
        /*01be*/ 	.byte	0x08
	.zero		1


	//   ....[16]....
        /*01c0*/ 	.word	0x00000360
        /*01c4*/ 	.word	0x000000ff
        /*01c8*/ 	.word	0x00000040
        /*01cc*/ 	.short	0x0100
        /*01ce*/ 	.byte	0x08
	.zero		1


	//   ....[17]....
        /*01d0*/ 	.word	0x00000370
        /*01d4*/ 	.word	0x000000ff
        /*01d8*/ 	.word	0x00000088
        /*01dc*/ 	.short	0x0100
        /*01de*/ 	.byte	0x08
	.zero		1


	//   ....[18]....
        /*01e0*/ 	.word	0x00000690
        /*01e4*/ 	.word	0x000000ff
        /*01e8*/ 	.word	0x000000c0
        /*01ec*/ 	.short	0x0100
        /*01ee*/ 	.byte	0x08
	.zero		1


	//   ....[19]....
        /*01f0*/ 	.word	0x00000700
        /*01f4*/ 	.word	0x000000ff
        /*01f8*/ 	.word	0x000000c8
        /*01fc*/ 	.short	0x0100
        /*01fe*/ 	.byte	0x08
	.zero		1


	//   ....[20]....
        /*0200*/ 	.word	0x00000720
        /*0204*/ 	.word	0x000000ff
        /*0208*/ 	.word	0x000000a0
        /*020c*/ 	.short	0x0100
        /*020e*/ 	.byte	0x09
	.zero		1


	//   ....[21]....
        /*0210*/ 	.word	0x00000730
        /*0214*/ 	.word	0x000000ff
        /*0218*/ 	.word	0x000000a8
        /*021c*/ 	.short	0x0100
        /*021e*/ 	.byte	0x09
	.zero		1


	//   ....[22]....
        /*0220*/ 	.word	0x00000740
        /*0224*/ 	.word	0x000000ff
        /*0228*/ 	.word	0x000000b0
        /*022c*/ 	.short	0x0100
        /*022e*/ 	.byte	0x09
	.zero		1


	//   ....[23]....
        /*0230*/ 	.word	0x00000750
        /*0234*/ 	.word	0x000000ff
        /*0238*/ 	.word	0x000000b8
        /*023c*/ 	.short	0x0100
        /*023e*/ 	.byte	0x09
	.zero		1


	//   ....[24]....
        /*0240*/ 	.word	0x00001600
        /*0244*/ 	.word	0x000000ff
        /*0248*/ 	.word	0xfffffff8
        /*024c*/ 	.short	0x010a
        /*024e*/ 	.byte	0x2b
	.zero		1


	//   ....[25]....
        /*0250*/ 	.word	0x000017c0
        /*0254*/ 	.word	0x00000003
        /*0258*/ 	.word	0x00000000
        /*025c*/ 	.short	0x010a
        /*025e*/ 	.byte	0x3f
	.zero		1


	//   ....[26]....
        /*0260*/ 	.word	0x00001820
        /*0264*/ 	.word	0x00000003
        /*0268*/ 	.word	0x00000000
        /*026c*/ 	.short	0x010a
        /*026e*/ 	.byte	0x3f
	.zero		1


	//   ....[27]....
        /*0270*/ 	.word	0x00001b80
        /*0274*/ 	.word	0x000000ff
        /*0278*/ 	.word	0x00000000
        /*027c*/ 	.short	0x010a
        /*027e*/ 	.byte	0x04
	.zero		1


	//   ....[28]....
        /*0280*/ 	.word	0x00001bc0
        /*0284*/ 	.word	0x000000ff
        /*0288*/ 	.word	0x00000000
        /*028c*/ 	.short	0x010a
        /*028e*/ 	.byte	0x04
	.zero		1


	//   ....[29]....
        /*0290*/ 	.word	0x00001e20
        /*0294*/ 	.word	0x000000ff
        /*0298*/ 	.word	0x00000000
        /*029c*/ 	.short	0x0101
        /*029e*/ 	.byte	0x04
	.zero		1


	//   ....[30]....
        /*02a0*/ 	.word	0x00001f20
        /*02a4*/ 	.word	0x00000003
        /*02a8*/ 	.word	0x00000000
        /*02ac*/ 	.short	0x0101
        /*02ae*/ 	.byte	0x2e
	.zero		1


	//   ....[31]....
        /*02b0*/ 	.word	0x00001ff0
        /*02b4*/ 	.word	0x000000ff
        /*02b8*/ 	.word	0x00000000
        /*02bc*/ 	.short	0x0101
        /*02be*/ 	.byte	0x06
	.zero		1


	//   ....[32]....
        /*02c0*/ 	.word	0x00002060
        /*02c4*/ 	.word	0x000000ff
        /*02c8*/ 	.word	0x00000008
        /*02cc*/ 	.short	0x010a
        /*02ce*/ 	.byte	0x2b
	.zero		1


	//   ....[33]....
        /*02d0*/ 	.word	0x000055a0
        /*02d4*/ 	.word	0x00000000
        /*02d8*/ 	.word	0x00000000
        /*02dc*/ 	.short	0x0101
        /*02de*/ 	.byte	0x2e
	.zero		1


	//   ....[34]....
        /*02e0*/ 	.word	0x00005e90
        /*02e4*/ 	.word	0x0000000b
        /*02e8*/ 	.word	0x00000048
        /*02ec*/ 	.short	0x010a
        /*02ee*/ 	.byte	0x3f
	.zero		1


	//   ....[35]....
        /*02f0*/ 	.word	0x00006250
        /*02f4*/ 	.word	0x00000006
        /*02f8*/ 	.word	0x000000c8
        /*02fc*/ 	.short	0x0101
        /*02fe*/ 	.byte	0x3f
	.zero		1


	//   ....[36]....
        /*0300*/ 	.word	0x00006970
        /*0304*/ 	.word	0x00000007
        /*0308*/ 	.word	0x00000000
        /*030c*/ 	.short	0x010a
        /*030e*/ 	.byte	0x3f
	.zero		1


	//   ....[37]....
        /*0310*/ 	.word	0x000069f0
        /*0314*/ 	.word	0x00000006
        /*0318*/ 	.word	0x00000000
        /*031c*/ 	.short	0x010a
        /*031e*/ 	.byte	0x3f
	.zero		1


	//   ....[38]....
        /*0320*/ 	.word	0x00006a80
        /*0324*/ 	.word	0x00000007
        /*0328*/ 	.word	0x00000000
        /*032c*/ 	.short	0x010a
        /*032e*/ 	.byte	0x3f
	.zero		1


	//   ....[39]....
        /*0330*/ 	.word	0x00006b10
        /*0334*/ 	.word	0x00000006
        /*0338*/ 	.word	0x00000000
        /*033c*/ 	.short	0x010a
        /*033e*/ 	.byte	0x3f
	.zero		1


	//   ....[40]....
        /*0340*/ 	.word	0x00006ba0
        /*0344*/ 	.word	0x00000007
        /*0348*/ 	.word	0x00000000
        /*034c*/ 	.short	0x010a
        /*034e*/ 	.byte	0x3f
	.zero		1


	//   ....[41]....
        /*0350*/ 	.word	0x00006c30
        /*0354*/ 	.word	0x00000006
        /*0358*/ 	.word	0x00000000
        /*035c*/ 	.short	0x010a
        /*035e*/ 	.byte	0x3f
	.zero		1


	//   ....[42]....
        /*0360*/ 	.word	0x00006cc0
        /*0364*/ 	.word	0x00000007
        /*0368*/ 	.word	0x00000000
        /*036c*/ 	.short	0x010a
        /*036e*/ 	.byte	0x3f
	.zero		1


	//   ....[43]....
        /*0370*/ 	.word	0x00006d50
        /*0374*/ 	.word	0x00000006
        /*0378*/ 	.word	0x00000000
        /*037c*/ 	.short	0x010a
        /*037e*/ 	.byte	0x3f
	.zero		1


	//   ....[44]....
        /*0380*/ 	.word	0x00006de0
        /*0384*/ 	.word	0x00000005
        /*0388*/ 	.word	0x00000000
        /*038c*/ 	.short	0x010a
        /*038e*/ 	.byte	0x3f
	.zero		1


	//   ....[45]....
        /*0390*/ 	.word	0x00006e50
        /*0394*/ 	.word	0x00000003
        /*0398*/ 	.word	0xfffffff8
        /*039c*/ 	.short	0x010a
        /*039e*/ 	.byte	0x3f
	.zero		1


	//   ....[46]....
        /*03a0*/ 	.word	0x00006ea0
        /*03a4*/ 	.word	0x00000003
        /*03a8*/ 	.word	0x00000000
        /*03ac*/ 	.short	0x010a
        /*03ae*/ 	.byte	0x3f
	.zero		1


	//   ....[47]....
        /*03b0*/ 	.word	0x00006f00
        /*03b4*/ 	.word	0x00000004
        /*03b8*/ 	.word	0x00000000
        /*03bc*/ 	.short	0x010a
        /*03be*/ 	.byte	0x3f
	.zero		1


	//   ....[48]....
        /*03c0*/ 	.word	0x00006f60
        /*03c4*/ 	.word	0x00000003
        /*03c8*/ 	.word	0x00000008
        /*03cc*/ 	.short	0x010a
        /*03ce*/ 	.byte	0x3f
	.zero		1


	//   ....[49]....
        /*03d0*/ 	.word	0x00007030
        /*03d4*/ 	.word	0x0000000b
        /*03d8*/ 	.word	0x00000048
        /*03dc*/ 	.short	0x010a
        /*03de*/ 	.byte	0x3f
	.zero		1


	//   ....[50]....
        /*03e0*/ 	.word	0x00007100
        /*03e4*/ 	.word	0x00000007
        /*03e8*/ 	.word	0x00000000
        /*03ec*/ 	.short	0x010a
        /*03ee*/ 	.byte	0x3f
	.zero		1


	//   ....[51]....
        /*03f0*/ 	.word	0x00007150
        /*03f4*/ 	.word	0x00000006
        /*03f8*/ 	.word	0x00000000
        /*03fc*/ 	.short	0x010a
        /*03fe*/ 	.byte	0x3f
	.zero		1


	//   ....[52]....
        /*0400*/ 	.word	0x000071a0
        /*0404*/ 	.word	0x00000007
        /*0408*/ 	.word	0x00000000
        /*040c*/ 	.short	0x010a
        /*040e*/ 	.byte	0x3f
	.zero		1


	//   ....[53]....
        /*0410*/ 	.word	0x000071f0
        /*0414*/ 	.word	0x00000006
        /*0418*/ 	.word	0x00000000
        /*041c*/ 	.short	0x010a
        /*041e*/ 	.byte	0x3f
	.zero		1


	//   ....[54]....
        /*0420*/ 	.word	0x00007240
        /*0424*/ 	.word	0x00000007
        /*0428*/ 	.word	0x00000000
        /*042c*/ 	.short	0x010a
        /*042e*/ 	.byte	0x3f
	.zero		1


	//   ....[55]....
        /*0430*/ 	.word	0x00007290
        /*0434*/ 	.word	0x00000006
        /*0438*/ 	.word	0x00000000
        /*043c*/ 	.short	0x010a
        /*043e*/ 	.byte	0x3f
	.zero		1


	//   ....[56]....
        /*0440*/ 	.word	0x000072e0
        /*0444*/ 	.word	0x00000007
        /*0448*/ 	.word	0x00000000
        /*044c*/ 	.short	0x010a
        /*044e*/ 	.byte	0x3f
	.zero		1


	//   ....[57]....
        /*0450*/ 	.word	0x00007330
        /*0454*/ 	.word	0x00000006
        /*0458*/ 	.word	0x00000000
        /*045c*/ 	.short	0x010a
        /*045e*/ 	.byte	0x3f
	.zero		1


	//----- nvinfo : EIATTR_NUM_MBARRIERS
	.align		4
.L_37:
        /*0460*/ 	.byte	0x03, 0x38
        /*0462*/ 	.short	0x0018


	//----- nvinfo : EIATTR_EXIT_INSTR_OFFSETS
	.align		4
        /*0464*/ 	.byte	0x04, 0x1c
        /*0466*/ 	.short	(.L_39 - .L_38)


	//   ....[0]....
.L_38:
        /*0468*/ 	.word	0x00001250


	//   ....[1]....
        /*046c*/ 	.word	0x000012b0


	//   ....[2]....
        /*0470*/ 	.word	0x00005bc0


	//   ....[3]....
        /*0474*/ 	.word	0x00005bf0


	//   ....[4]....
        /*0478*/ 	.word	0x00006e30


	//----- nvinfo : EIATTR_MAX_THREADS
	.align		4
.L_39:
        /*047c*/ 	.byte	0x04, 0x05
        /*047e*/ 	.short	(.L_41 - .L_40)
.L_40:
        /*0480*/ 	.word	0x00000180
        /*0484*/ 	.word	0x00000001
        /*0488*/ 	.word	0x00000001


	//----- nvinfo : EIATTR_CRS_STACK_SIZE
	.align		4
.L_41:
        /*048c*/ 	.byte	0x04, 0x1e
        /*048e*/ 	.short	(.L_43 - .L_42)
.L_42:
        /*0490*/ 	.word	0x00000000


	//----- nvinfo : EIATTR_CBANK_PARAM_SIZE
	.align		4
.L_43:
        /*0494*/ 	.byte	0x03, 0x19
        /*0496*/ 	.short	0x0470


	//----- nvinfo : EIATTR_PARAM_CBANK
	.align		4
        /*0498*/ 	.byte	0x04, 0x0a
        /*049a*/ 	.short	(.L_45 - .L_44)
	.align		4
.L_44:
        /*049c*/ 	.word	index@(.nv.constant0._ZN7cutlass13device_kernelINS_4gemm6kernel13GemmUniversalIN4cute5tupleIJiiiiEEENS1_10collective13CollectiveMmaINS1_34MainloopSm90TmaGmmaWarpSpecializedILi9ENS5_IJNS4_1CILi1EEESB_SB_EEENS1_32KernelTmaWarpSpecializedPingpongEEENS5_IJNSA_ILi64EEENSA_ILi128EEENSA_ILi32EEEEEEfNS5_IJlSB_lEEEfSJ_NS4_8TiledMMAINS4_8MMA_AtomIJNS4_4SM904GMMA30MMA_64x128x8_F32TF32TF32_SS_TNILNSN_7ScaleInE1ELSP_1EEEEEENS4_6LayoutISC_NS5_IJNSA_ILi0EEEST_ST_EEEEENS5_IJNS4_10UnderscoreESW_SW_EEEEENS4_13SM90_TMA_LOADENS4_14ComposedLayoutINS4_7SwizzleILi3ELi4ELi3EEENS4_18smem_ptr_flag_bitsILi32EEENSS_INS5_IJNSA_ILi8EEESH_EEENS5_IJSH_SB_EEEEEEEvNS4_8identityESZ_S19_vS1A_EENS_8epilogue10collective6detail29Sm90TmaWarpSpecializedAdapterINS1D_15DefaultEpilogueIfSJ_SJ_NS1C_6thread17LinearCombinationIfLi1EffLNS1H_9ScaleType4KindE0ELNS_15FloatRoundStyleE2EfEENS1_15EpilogueDefaultEEEEEvvEEEEvNT_6ParamsE)
        /*04a0*/ 	.short	0x0210
        /*04a2*/ 	.short	0x0470


	//----- nvinfo : EIATTR_SW_WAR
	.align		4
.L_45:
        /*04a4*/ 	.byte	0x04, 0x36
        /*04a6*/ 	.short	(.L_47 - .L_46)
.L_46:
        /*04a8*/ 	.word	0x00000008
.L_47:


//--------------------- .nv.callgraph             --------------------------
	.section	.nv.callgraph,"",@"SHT_CUDA_CALLGRAPH"
	.align	4
	.sectionentsize	8
	.align		4
        /*0000*/ 	.word	0x00000000
	.align		4
        /*0004*/ 	.word	0xffffffff
	.align		4
        /*0008*/ 	.word	index@(_ZN7cutlass13device_kernelINS_4gemm6kernel13GemmUniversalIN4cute5tupleIJiiiiEEENS1_10collective13CollectiveMmaINS1_34MainloopSm90TmaGmmaWarpSpecializedILi9ENS5_IJNS4_1CILi1EEESB_SB_EEENS1_32KernelTmaWarpSpecializedPingpongEEENS5_IJNSA_ILi64EEENSA_ILi128EEENSA_ILi32EEEEEEfNS5_IJlSB_lEEEfSJ_NS4_8TiledMMAINS4_8MMA_AtomIJNS4_4SM904GMMA30MMA_64x128x8_F32TF32TF32_SS_TNILNSN_7ScaleInE1ELSP_1EEEEEENS4_6LayoutISC_NS5_IJNSA_ILi0EEEST_ST_EEEEENS5_IJNS4_10UnderscoreESW_SW_EEEEENS4_13SM90_TMA_LOADENS4_14ComposedLayoutINS4_7SwizzleILi3ELi4ELi3EEENS4_18smem_ptr_flag_bitsILi32EEENSS_INS5_IJNSA_ILi8EEESH_EEENS5_IJSH_SB_EEEEEEEvNS4_8identityESZ_S19_vS1A_EENS_8epilogue10collective6detail29Sm90TmaWarpSpecializedAdapterINS1D_15DefaultEpilogueIfSJ_SJ_NS1C_6thread17LinearCombinationIfLi1EffLNS1H_9ScaleType4KindE0ELNS_15FloatRoundStyleE2EfEENS1_15EpilogueDefaultEEEEEvvEEEEvNT_6ParamsE)
	.align		4
        /*000c*/ 	.word	index@(__assertfail)
	.align		4
        /*0010*/ 	.word	0x00000000
	.align		4
        /*0014*/ 	.word	0xfffffffe
	.align		4
        /*0018*/ 	.word	0x00000000
	.align		4
        /*001c*/ 	.word	0xfffffffd
	.align		4
        /*0020*/ 	.word	0x00000000
	.align		4
        /*0024*/ 	.word	0xfffffffc


//--------------------- .nv.constant4             --------------------------
	.section	.nv.constant4,"a",@progbits
	.align	8
	.align		8
.nv.constant4:
        /*0000*/ 	.dword	__assertfail
	.align		8
        /*0008*/ 	.dword	__unnamed_1
	.align		8
        /*0010*/ 	.dword	_ZN40_INTERNAL_91584dff_4_k_cu_71c31a20_323884cuda3std3__45__cpo5beginE
	.align		8
        /*0018*/ 	.dword	_ZN40_INTERNAL_91584dff_4_k_cu_71c31a20_323884cuda3std3__45__cpo3endE
	.align		8
        /*0020*/ 	.dword	_ZN40_INTERNAL_91584dff_4_k_cu_71c31a20_323884cuda3std3__45__cpo6cbeginE
	.align		8
        /*0028*/ 	.dword	_ZN40_INTERNAL_91584dff_4_k_cu_71c31a20_323884cuda3std3__45__cpo4cendE
	.align		8
        /*0030*/ 	.dword	_ZN40_INTERNAL_91584dff_4_k_cu_71c31a20_323884cuda3std3__442_GLOBAL__N__91584dff_4_k_cu_71c31a20_323886ignoreE
	.align		8
        /*0038*/ 	.dword	_ZN40_INTERNAL_91584dff_4_k_cu_71c31a20_323884cuda3std3__419piecewise_constructE
	.align		8
        /*0040*/ 	.dword	_ZN40_INTERNAL_91584dff_4_k_cu_71c31a20_323884cuda3std3__48in_placeE
	.align		8
        /*0048*/ 	.dword	_ZN40_INTERNAL_91584dff_4_k_cu_71c31a20_323884cuda3std6ranges3__45__cpo4swapE
	.align		8
        /*0050*/ 	.dword	_ZN40_INTERNAL_91584dff_4_k_cu_71c31a20_323884cuda3std6ranges3__45__cpo9iter_moveE
	.align		8
        /*0058*/ 	.dword	_ZN40_INTERNAL_91584dff_4_k_cu_71c31a20_323884cute7productE
	.align		8
        /*0060*/ 	.dword	_ZN40_INTERNAL_91584dff_4_k_cu_71c31a20_323884cute1_E
	.align		8
        /*0068*/ 	.dword	$str$22
	.align		8
        /*0070*/ 	.dword	$str$23


//--------------------- .text._ZN7cutlass13device_kernelINS_4gemm6kernel13GemmUniversalIN4cute5tupleIJiiiiEEENS1_10collective13CollectiveMmaINS1_34MainloopSm90TmaGmmaWarpSpecializedILi9ENS5_IJNS4_1CILi1EEESB_SB_EEENS1_32KernelTmaWarpSpecializedPingpongEEENS5_IJNSA_ILi64EEENSA_ILi128EEENSA_ILi32EEEEEEfNS5_IJlSB_lEEEfSJ_NS4_8TiledMMAINS4_8MMA_AtomIJNS4_4SM904GMMA30MMA_64x128x8_F32TF32TF32_SS_TNILNSN_7ScaleInE1ELSP_1EEEEEENS4_6LayoutISC_NS5_IJNSA_ILi0EEEST_ST_EEEEENS5_IJNS4_10UnderscoreESW_SW_EEEEENS4_13SM90_TMA_LOADENS4_14ComposedLayoutINS4_7SwizzleILi3ELi4ELi3EEENS4_18smem_ptr_flag_bitsILi32EEENSS_INS5_IJNSA_ILi8EEESH_EEENS5_IJSH_SB_EEEEEEEvNS4_8identityESZ_S19_vS1A_EENS_8epilogue10collective6detail29Sm90TmaWarpSpecializedAdapterINS1D_15DefaultEpilogueIfSJ_SJ_NS1C_6thread17LinearCombinationIfLi1EffLNS1H_9ScaleType4KindE0ELNS_15FloatRoundStyleE2EfEENS1_15EpilogueDefaultEEEEEvvEEEEvNT_6ParamsE --------------------------
	.section	.text._ZN7cutlass13device_kernelINS_4gemm6kernel13GemmUniversalIN4cute5tupleIJiiiiEEENS1_10collective13CollectiveMmaINS1_34MainloopSm90TmaGmmaWarpSpecializedILi9ENS5_IJNS4_1CILi1EEESB_SB_EEENS1_32KernelTmaWarpSpecializedPingpongEEENS5_IJNSA_ILi64EEENSA_ILi128EEENSA_ILi32EEEEEEfNS5_IJlSB_lEEEfSJ_NS4_8TiledMMAINS4_8MMA_AtomIJNS4_4SM904GMMA30MMA_64x128x8_F32TF32TF32_SS_TNILNSN_7ScaleInE1ELSP_1EEEEEENS4_6LayoutISC_NS5_IJNSA_ILi0EEEST_ST_EEEEENS5_IJNS4_10UnderscoreESW_SW_EEEEENS4_13SM90_TMA_LOADENS4_14ComposedLayoutINS4_7SwizzleILi3ELi4ELi3EEENS4_18smem_ptr_flag_bitsILi32EEENSS_INS5_IJNSA_ILi8EEESH_EEENS5_IJSH_SB_EEEEEEEvNS4_8identityESZ_S19_vS1A_EENS_8epilogue10collective6detail29Sm90TmaWarpSpecializedAdapterINS1D_15DefaultEpilogueIfSJ_SJ_NS1C_6thread17LinearCombinationIfLi1EffLNS1H_9ScaleType4KindE0ELNS_15FloatRoundStyleE2EfEENS1_15EpilogueDefaultEEEEEvvEEEEvNT_6ParamsE,"ax",@progbits
	.align	128
.text._ZN7cutlass13device_kernelINS_4gemm6kernel13GemmUniversalIN4cute5tupleIJiiiiEEENS1_10collective13CollectiveMmaINS1_34MainloopSm90TmaGmmaWarpSpecializedILi9ENS5_IJNS4_1CILi1EEESB_SB_EEENS1_32KernelTmaWarpSpecializedPingpongEEENS5_IJNSA_ILi64EEENSA_ILi128EEENSA_ILi32EEEEEEfNS5_IJlSB_lEEEfSJ_NS4_8TiledMMAINS4_8MMA_AtomIJNS4_4SM904GMMA30MMA_64x128x8_F32TF32TF32_SS_TNILNSN_7ScaleInE1ELSP_1EEEEEENS4_6LayoutISC_NS5_IJNSA_ILi0EEEST_ST_EEEEENS5_IJNS4_10UnderscoreESW_SW_EEEEENS4_13SM90_TMA_LOADENS4_14ComposedLayoutINS4_7SwizzleILi3ELi4ELi3EEENS4_18smem_ptr_flag_bitsILi32EEENSS_INS5_IJNSA_ILi8EEESH_EEENS5_IJSH_SB_EEEEEEEvNS4_8identityESZ_S19_vS1A_EENS_8epilogue10collective6detail29Sm90TmaWarpSpecializedAdapterINS1D_15DefaultEpilogueIfSJ_SJ_NS1C_6thread17LinearCombinationIfLi1EffLNS1H_9ScaleType4KindE0ELNS_15FloatRoundStyleE2EfEENS1_15EpilogueDefaultEEEEEvvEEEEvNT_6ParamsE:
        .type           _ZN7cutlass13device_kernelINS_4gemm6kernel13GemmUniversalIN4cute5tupleIJiiiiEEENS1_10collective13CollectiveMmaINS1_34MainloopSm90TmaGmmaWarpSpecializedILi9ENS5_IJNS4_1CILi1EEESB_SB_EEENS1_32KernelTmaWarpSpecializedPingpongEEENS5_IJNSA_ILi64EEENSA_ILi128EEENSA_ILi32EEEEEEfNS5_IJlSB_lEEEfSJ_NS4_8TiledMMAINS4_8MMA_AtomIJNS4_4SM904GMMA30MMA_64x128x8_F32TF32TF32_SS_TNILNSN_7ScaleInE1ELSP_1EEEEEENS4_6LayoutISC_NS5_IJNSA_ILi0EEEST_ST_EEEEENS5_IJNS4_10UnderscoreESW_SW_EEEEENS4_13SM90_TMA_LOADENS4_14ComposedLayoutINS4_7SwizzleILi3ELi4ELi3EEENS4_18smem_ptr_flag_bitsILi32EEENSS_INS5_IJNSA_ILi8EEESH_EEENS5_IJSH_SB_EEEEEEEvNS4_8identityESZ_S19_vS1A_EENS_8epilogue10collective6detail29Sm90TmaWarpSpecializedAdapterINS1D_15DefaultEpilogueIfSJ_SJ_NS1C_6thread17LinearCombinationIfLi1EffLNS1H_9ScaleType4KindE0ELNS_15FloatRoundStyleE2EfEENS1_15EpilogueDefaultEEEEEvvEEEEvNT_6ParamsE,@function
        .size           _ZN7cutlass13device_kernelINS_4gemm6kernel13GemmUniversalIN4cute5tupleIJiiiiEEENS1_10collective13CollectiveMmaINS1_34MainloopSm90TmaGmmaWarpSpecializedILi9ENS5_IJNS4_1CILi1EEESB_SB_EEENS1_32KernelTmaWarpSpecializedPingpongEEENS5_IJNSA_ILi64EEENSA_ILi128EEENSA_ILi32EEEEEEfNS5_IJlSB_lEEEfSJ_NS4_8TiledMMAINS4_8MMA_AtomIJNS4_4SM904GMMA30MMA_64x128x8_F32TF32TF32_SS_TNILNSN_7ScaleInE1ELSP_1EEEEEENS4_6LayoutISC_NS5_IJNSA_ILi0EEEST_ST_EEEEENS5_IJNS4_10UnderscoreESW_SW_EEEEENS4_13SM90_TMA_LOADENS4_14ComposedLayoutINS4_7SwizzleILi3ELi4ELi3EEENS4_18smem_ptr_flag_bitsILi32EEENSS_INS5_IJNSA_ILi8EEESH_EEENS5_IJSH_SB_EEEEEEEvNS4_8identityESZ_S19_vS1A_EENS_8epilogue10collective6detail29Sm90TmaWarpSpecializedAdapterINS1D_15DefaultEpilogueIfSJ_SJ_NS1C_6thread17LinearCombinationIfLi1EffLNS1H_9ScaleType4KindE0ELNS_15FloatRoundStyleE2EfEENS1_15EpilogueDefaultEEEEEvvEEEEvNT_6ParamsE,(.L_x_208 - _ZN7cutlass13device_kernelINS_4gemm6kernel13GemmUniversalIN4cute5tupleIJiiiiEEENS1_10collective13CollectiveMmaINS1_34MainloopSm90TmaGmmaWarpSpecializedILi9ENS5_IJNS4_1CILi1EEESB_SB_EEENS1_32KernelTmaWarpSpecializedPingpongEEENS5_IJNSA_ILi64EEENSA_ILi128EEENSA_ILi32EEEEEEfNS5_IJlSB_lEEEfSJ_NS4_8TiledMMAINS4_8MMA_AtomIJNS4_4SM904GMMA30MMA_64x128x8_F32TF32TF32_SS_TNILNSN_7ScaleInE1ELSP_1EEEEEENS4_6LayoutISC_NS5_IJNSA_ILi0EEEST_ST_EEEEENS5_IJNS4_10UnderscoreESW_SW_EEEEENS4_13SM90_TMA_LOADENS4_14ComposedLayoutINS4_7SwizzleILi3ELi4ELi3EEENS4_18smem_ptr_flag_bitsILi32EEENSS_INS5_IJNSA_ILi8EEESH_EEENS5_IJSH_SB_EEEEEEEvNS4_8identityESZ_S19_vS1A_EENS_8epilogue10collective6detail29Sm90TmaWarpSpecializedAdapterINS1D_15DefaultEpilogueIfSJ_SJ_NS1C_6thread17LinearCombinationIfLi1EffLNS1H_9ScaleType4KindE0ELNS_15FloatRoundStyleE2EfEENS1_15EpilogueDefaultEEEEEvvEEEEvNT_6ParamsE)
        .other          _ZN7cutlass13device_kernelINS_4gemm6kernel13GemmUniversalIN4cute5tupleIJiiiiEEENS1_10collective13CollectiveMmaINS1_34MainloopSm90TmaGmmaWarpSpecializedILi9ENS5_IJNS4_1CILi1EEESB_SB_EEENS1_32KernelTmaWarpSpecializedPingpongEEENS5_IJNSA_ILi64EEENSA_ILi128EEENSA_ILi32EEEEEEfNS5_IJlSB_lEEEfSJ_NS4_8TiledMMAINS4_8MMA_AtomIJNS4_4SM904GMMA30MMA_64x128x8_F32TF32TF32_SS_TNILNSN_7ScaleInE1ELSP_1EEEEEENS4_6LayoutISC_NS5_IJNSA_ILi0EEEST_ST_EEEEENS5_IJNS4_10UnderscoreESW_SW_EEEEENS4_13SM90_TMA_LOADENS4_14ComposedLayoutINS4_7SwizzleILi3ELi4ELi3EEENS4_18smem_ptr_flag_bitsILi32EEENSS_INS5_IJNSA_ILi8EEESH_EEENS5_IJSH_SB_EEEEEEEvNS4_8identityESZ_S19_vS1A_EENS_8epilogue10collective6detail29Sm90TmaWarpSpecializedAdapterINS1D_15DefaultEpilogueIfSJ_SJ_NS1C_6thread17LinearCombinationIfLi1EffLNS1H_9ScaleType4KindE0ELNS_15FloatRoundStyleE2EfEENS1_15EpilogueDefaultEEEEEvvEEEEvNT_6ParamsE,@"STO_CUDA_ENTRY STV_DEFAULT"
_ZN7cutlass13device_kernelINS_4gemm6kernel13GemmUniversalIN4cute5tupleIJiiiiEEENS1_10collective13CollectiveMmaINS1_34MainloopSm90TmaGmmaWarpSpecializedILi9ENS5_IJNS4_1CILi1EEESB_SB_EEENS1_32KernelTmaWarpSpecializedPingpongEEENS5_IJNSA_ILi64EEENSA_ILi128EEENSA_ILi32EEEEEEfNS5_IJlSB_lEEEfSJ_NS4_8TiledMMAINS4_8MMA_AtomIJNS4_4SM904GMMA30MMA_64x128x8_F32TF32TF32_SS_TNILNSN_7ScaleInE1ELSP_1EEEEEENS4_6LayoutISC_NS5_IJNSA_ILi0EEEST_ST_EEEEENS5_IJNS4_10UnderscoreESW_SW_EEEEENS4_13SM90_TMA_LOADENS4_14ComposedLayoutINS4_7SwizzleILi3ELi4ELi3EEENS4_18smem_ptr_flag_bitsILi32EEENSS_INS5_IJNSA_ILi8EEESH_EEENS5_IJSH_SB_EEEEEEEvNS4_8identityESZ_S19_vS1A_EENS_8epilogue10collective6detail29Sm90TmaWarpSpecializedAdapterINS1D_15DefaultEpilogueIfSJ_SJ_NS1C_6thread17LinearCombinationIfLi1EffLNS1H_9ScaleType4KindE0ELNS_15FloatRoundStyleE2EfEENS1_15EpilogueDefaultEEEEEvvEEEEvNT_6ParamsE:
[----:B------:R-:W0:Y:S02]  /*0000*/  LDC R1, c[0x0][0x28] ;  /* 0x00000a00ff017b82 */ /* 0x000e240000000800 */
[----:B0-----:R-:W-:Y:S01]  /*0010*/  VIADD R1, R1, 0xfffffff8 ;  /* 0xfffffff801017836 */ /* 0x001fe20000000000 */
[----:B------:R-:W0:Y:S01]  /*0020*/  S2R R4, SR_TID.X ;  /* 0x0000000000047919 */ /* 0x000e220000002100 */
[----:B------:R-:W-:Y:S01]  /*0030*/  ELECT P0, URZ, PT ;  /* 0x00000000003f782f */ /* 0x000fe20003800000 */
[----:B------:R-:W-:Y:S01]  /*0040*/  BSSY B0, `(.L_x_0) ;  /* 0x000000f000007945 */ /* 0x000fe20003800000 */
[--C-:B0-----:R-:W-:Y:S02]  /*0050*/  SHF.R.U32.HI R0, RZ, 0x5, R4.reuse ;  /* 0x00000005ff007819 */ /* 0x101fe40000011604 */
[----:B------:R-:W-:-:S03]  /*0060*/  SHF.R.U32.HI R5, RZ, 0x7, R4 ;  /* 0x00000007ff057819 */ /* 0x000fc60000011604 */
[----:B------:R-:W0:Y:S04]  /*0070*/  SHFL.IDX PT, R2, R0, RZ, 0x1f ;  /* 0x00001fff00027589 */ /* 0x000e2800000e0000 */
[----:B------:R1:W2:Y:S01]  /*0080*/  SHFL.IDX PT, R7, R5, RZ, 0x1f ;  /* 0x00001fff05077589 */ /* 0x0002a200000e0000 */
[----:B0-----:R-:W-:-:S13]  /*0090*/  ISETP.NE.OR P0, PT, R2, RZ, !P0 ;  /* 0x000000ff0200720c */ /* 0x001fda0004705670 */
[----:B-12---:R-:W-:Y:S05]  /*00a0*/  @P0 BRA `(.L_x_1) ;  /* 0x0000000000200947 */ /* 0x006fea0003800000 */
[----:B------:R-:W-:Y:S02]  /*00b0*/  ULDC.64 UR4, c[0x0][0x198] ;  /* 0x0000660000047ab9 */ /* 0x000fe40000000a00 */
[----:B------:R-:W-:Y:S02]  /*00c0*/  UIADD3 UR6, UP0, UR4, 0xf0, URZ ;  /* 0x000000f004067890 */ /* 0x000fe4000ff1e03f */
[----:B------:R-:W-:Y:S02]  /*00d0*/  UIADD3 UR4, UP1, UR4, 0x1f0, URZ ;  /* 0x000001f004047890 */ /* 0x000fe4000ff3e03f */
[----:B------:R-:W-:Y:S02]  /*00e0*/  UIADD3.X UR7, URZ, UR5, URZ, UP0, !UPT ;  /* 0x000000053f077290 */ /* 0x000fe400087fe43f */
[----:B------:R-:W-:-:S07]  /*00f0*/  UIADD3.X UR5, URZ, UR5, URZ, UP1, !UPT ;  /* 0x000000053f057290 */ /* 0x000fce0008ffe43f */
[----:B------:R0:W-:Y:S02]  /*0100*/  UTMACCTL.PF [UR6] ;  /* 0x00000000060079b9 */ /* 0x0001e40008040000 */
[----:B------:R0:W-:Y:S02]  /*0110*/  UTMACCTL.PF [UR4] ;  /* 0x00000000040079b9 */ /* 0x0001e40008040000 */
[----:B0-----:R-:W-:Y:S01]  /*0120*/  NOP ;  /* 0x0000000000007918 */ /* 0x001fe20000000000 */
.L_x_1:
[----:B------:R-:W-:Y:S05]  /*0130*/  BSYNC B0 ;  /* 0x0000000000007941 */ /* 0x000fea0003800000 */
.L_x_0:
[----:B------:R-:W0:Y:S02]  /*0140*/  SHFL.IDX PT, R3, R0, RZ, 0x1f ;  /* 0x00001fff00037589 */ /* 0x000e2400000e0000 */
[----:B0-----:R-:W-:-:S13]  /*0150*/  ISETP.NE.AND P0, PT, R3, RZ, PT ;  /* 0x000000ff0300720c */ /* 0x001fda0003f05270 */
[----:B------:R-:W-:Y:S05]  /*0160*/  @P0 BRA `(.L_x_2) ;  /* 0x00000000008c0947 */ /* 0x000fea0003800000 */
[----:B------:R-:W-:Y:S01]  /*0170*/  ELECT P0, URZ, PT ;  /* 0x00000000003f782f */ /* 0x000fe20003800000 */
[----:B------:R-:W-:-:S12]  /*0180*/  BSSY B0, `(.L_x_2) ;  /* 0x0000021000007945 */ /* 0x000fd80003800000 */
[----:B------:R-:W-:Y:S05]  /*0190*/  @!P0 BRA `(.L_x_3) ;  /* 0x00000000007c8947 */ /* 0x000fea0003800000 */
[----:B------:R-:W0:Y:S01]  /*01a0*/  S2UR UR8, SR_CgaCtaId ;  /* 0x00000000000879c3 */ /* 0x000e220000008800 */
[----:B------:R-:W-:Y:S01]  /*01b0*/  UMOV UR4, 0x400 ;  /* 0x0000040000047882 */ /* 0x000fe20000000000 */
[----:B------:R-:W-:Y:S01]  /*01c0*/  UMOV UR5, 0x1 ;  /* 0x0000000100057882 */ /* 0x000fe20000000000 */
[----:B------:R-:W-:Y:S02]  /*01d0*/  UMOV UR6, 0x80 ;  /* 0x0000008000067882 */ /* 0x000fe40000000000 */
[----:B------:R-:W-:-:S04]  /*01e0*/  UIADD3 UR6, -UR6, 0x100000, URZ ;  /* 0x0010000006067890 */ /* 0x000fc8000fffe13f */
[----:B------:R-:W-:Y:S02]  /*01f0*/  USHF.L.U32 UR7, UR6, 0xb, URZ ;  /* 0x0000000b06077899 */ /* 0x000fe4000800063f */
[----:B------:R-:W-:Y:S02]  /*0200*/  USHF.L.U32 UR6, UR6, 0x1, URZ ;  /* 0x0000000106067899 */ /* 0x000fe4000800063f */
[----:B0-----:R-:W-:Y:S02]  /*0210*/  ULEA UR8, UR8, UR4, 0x18 ;  /* 0x0000000408087291 */ /* 0x001fe4000f8ec03f */
[----:B------:R-:W-:-:S04]  /*0220*/  UIADD3 UR4, -UR5, 0x100000, URZ ;  /* 0x0010000005047890 */ /* 0x000fc8000fffe13f */
[----:B------:R-:W-:Y:S02]  /*0230*/  USHF.L.U32 UR5, UR4, 0xb, URZ ;  /* 0x0000000b04057899 */ /* 0x000fe4000800063f */
[----:B------:R-:W-:Y:S01]  /*0240*/  USHF.L.U32 UR4, UR4, 0x1, URZ ;  /* 0x0000000104047899 */ /* 0x000fe2000800063f */
[----:B------:R-:W0:Y:S11]  /*0250*/  FENCE.VIEW.ASYNC.S ;  /* 0x00000000000073c6 */ /* 0x000e360000000000 */
[----:B0-----:R0:W1:Y:S01]  /*0260*/  SYNCS.EXCH.64 URZ, [UR8], UR4 ;  /* 0x00000004083f75b2 */ /* 0x0010620008000100 */
[----:B------:R0:W2:Y:S01]  /*0270*/  SYNCS.EXCH.64 URZ, [UR8+0x48], UR6 ;  /* 0x00004806083f75b2 */ /* 0x0000a20008000100 */
[----:B------:R0:W3:Y:S01]  /*0280*/  SYNCS.EXCH.64 URZ, [UR8+0x8], UR4 ;  /* 0x00000804083f75b2 */ /* 0x0000e20008000100 */
[----:B------:R0:W4:Y:S01]  /*0290*/  SYNCS.EXCH.64 URZ, [UR8+0x50], UR6 ;  /* 0x00005006083f75b2 */ /* 0x0001220008000100 */
[----:B------:R0:W0:Y:S01]  /*02a0*/  SYNCS.EXCH.64 URZ, [UR8+0x10], UR4 ;  /* 0x00001004083f75b2 */ /* 0x0000220008000100 */
        /* <DEDUP_REMOVED lines=13> */
[----:B------:R-:W-:Y:S01]  /*0380*/  NOP ;  /* 0x0000000000007918 */ /* 0x000fe20000000000 */
.L_x_3:
[----:B0-----:R-:W-:Y:S05]  /*0390*/  BSYNC B0 ;  /* 0x0000000000007941 */ /* 0x001fea0003800000 */
.L_x_2:
[----:B------:R-:W0:Y:S01]  /*03a0*/  SHFL.IDX PT, R6, R0, RZ, 0x1f ;  /* 0x00001fff00067589 */ /* 0x000e2200000e0000 */
[----:B------:R-:W-:Y:S01]  /*03b0*/  ELECT P0, URZ, PT ;  /* 0x00000000003f782f */ /* 0x000fe20003800000 */
[----:B------:R-:W-:Y:S01]  /*03c0*/  NOP ;  /* 0x0000000000007918 */ /* 0x000fe20000000000 */
[----:B------:R-:W-:Y:S01]  /*03d0*/  ELECT P1, URZ, PT ;  /* 0x00000000003f782f */ /* 0x000fe20003820000 */
[----:B------:R-:W5:Y:S01]  /*03e0*/  SHFL.IDX PT, R3, R0, RZ, 0x1f ;  /* 0x00001fff00037589 */ /* 0x000f6200000e0000 */
[----:B------:R-:W-:Y:S01]  /*03f0*/  UMOV UR4, 0x20 ;  /* 0x0000002000047882 */ /* 0x000fe20000000000 */
[----:B------:R-:W-:Y:S01]  /*0400*/  UMOV UR11, 0x80 ;  /* 0x00000080000b7882 */ /* 0x000fe20000000000 */
[----:B------:R-:W-:Y:S01]  /*0410*/  NOP ;  /* 0x0000000000007918 */ /* 0x000fe20000000000 */
[----:B------:R-:W1:Y:S01]  /*0420*/  SHFL.IDX PT, R5, R5, RZ, 0x1f ;  /* 0x00001fff05057589 */ /* 0x000e6200000e0000 */
[C---:B------:R-:W-:Y:S01]  /*0430*/  VIADD R31, R7.reuse, 0xffffffff ;  /* 0xffffffff071f7836 */ /* 0x040fe20000000000 */
[----:B------:R-:W-:Y:S01]  /*0440*/  ULDC.64 UR36, c[0x0][0x208] ;  /* 0x0000820000247ab9 */ /* 0x000fe20000000a00 */
[----:B------:R-:W-:-:S03]  /*0450*/  ISETP.NE.AND P2, PT, R7, RZ, PT ;  /* 0x000000ff0700720c */ /* 0x000fc60003f45270 */
[----:B------:R-:W-:Y:S02]  /*0460*/  ISETP.GE.U32.AND P3, PT, R31, 0x2, PT ;  /* 0x000000021f00780c */ /* 0x000fe40003f66070 */
[----:B0-----:R-:W-:Y:S02]  /*0470*/  ISETP.NE.OR P0, PT, R6, RZ, !P0 ;  /* 0x000000ff0600720c */ /* 0x001fe40004705670 */
[----:B-----5:R-:W-:Y:S02]  /*0480*/  ISETP.NE.OR P1, PT, R3, RZ, !P1 ;  /* 0x000000ff0300720c */ /* 0x020fe40004f25670 */
[----:B------:R-:W-:Y:S02]  /*0490*/  SHF.R.S32.HI R3, RZ, 0x1f, R2 ;  /* 0x0000001fff037819 */ /* 0x000fe40000011402 */
[----:B-1----:R-:W-:Y:S02]  /*04a0*/  R2UR UR43, R5 ;  /* 0x00000000052b72ca */ /* 0x002fe400000e0000 */
[----:B------:R-:W-:-:S05]  /*04b0*/  LEA.HI R3, R3, R2, RZ, 0x2 ;  /* 0x0000000203037211 */ /* 0x000fca00078f10ff */
[----:B------:R-:W-:Y:S01]  /*04c0*/  VOTEU.ALL UP0, P0 ;  /* 0x00000000003f7886 */ /* 0x000fe20000000000 */
[----:B------:R-:W-:Y:S01]  /*04d0*/  LOP3.LUT R3, R3, 0xfffffffc, RZ, 0xc0, !PT ;  /* 0xfffffffc03037812 */ /* 0x000fe200078ec0ff */
[----:B------:R-:W-:-:S03]  /*04e0*/  VOTEU.ALL UP1, P1 ;  /* 0x00000000003f7886 */ /* 0x000fc60000820000 */
[----:B------:R-:W0:Y:S01]  /*04f0*/  @!UP0 S2UR UR7, SR_CgaCtaId ;  /* 0x00000000000789c3 */ /* 0x000e220000008800 */
[----:B------:R-:W-:Y:S01]  /*0500*/  @!UP0 UMOV UR6, 0x400 ;  /* 0x0000040000068882 */ /* 0x000fe20000000000 */
[----:B------:R-:W-:-:S04]  /*0510*/  @!UP0 UIADD3 UR4, -UR4, 0x100000, URZ ;  /* 0x0010000004048890 */ /* 0x000fc8000fffe13f */
[----:B------:R-:W-:Y:S02]  /*0520*/  @!UP0 USHF.L.U32 UR5, UR4, 0xb, URZ ;  /* 0x0000000b04058899 */ /* 0x000fe4000800063f */
[----:B------:R-:W-:Y:S01]  /*0530*/  @!UP0 USHF.L.U32 UR4, UR4, 0x1, URZ ;  /* 0x0000000104048899 */ /* 0x000fe2000800063f */
[----:B------:R-:W-:Y:S01]  /*0540*/  IMAD.IADD R14, R2, 0x1, -R3 ;  /* 0x00000001020e7824 */ /* 0x000fe200078e0a03 */
[----:B------:R-:W-:Y:S01]  /*0550*/  @!UP1 UMOV UR9, 0x400 ;  /* 0x0000040000099882 */ /* 0x000fe20000000000 */
[----:B------:R-:W-:Y:S01]  /*0560*/  VOTEU.ALL UP2, P1 ;  /* 0x00000000003f7886 */ /* 0x000fe20000840000 */
[----:B------:R-:W-:Y:S01]  /*0570*/  VOTEU.ALL UP3, P1 ;  /* 0x00000000003f7886 */ /* 0x000fe20000860000 */
[----:B------:R-:W-:Y:S01]  /*0580*/  VOTEU.ALL UP4, P1 ;  /* 0x00000000003f7886 */ /* 0x000fe20000880000 */
[----:B------:R-:W1:Y:S01]  /*0590*/  @!UP1 S2UR UR10, SR_CgaCtaId ;  /* 0x00000000000a99c3 */ /* 0x000e620000008800 */
[----:B------:R-:W-:Y:S01]  /*05a0*/  VOTEU.ALL UP5, P1 ;  /* 0x00000000003f7886 */ /* 0x000fe200008a0000 */
[----:B------:R-:W-:-:S04]  /*05b0*/  SHF.R.S32.HI R3, RZ, 0x1f, R4 ;  /* 0x0000001fff037819 */ /* 0x000fc80000011404 */
[----:B------:R-:W-:-:S04]  /*05c0*/  LEA.HI R3, R3, R4, RZ, 0x7 ;  /* 0x0000000403037211 */ /* 0x000fc800078f38ff */
[----:B------:R-:W-:-:S05]  /*05d0*/  LOP3.LUT R3, R3, 0xffffff80, RZ, 0xc0, !PT ;  /* 0xffffff8003037812 */ /* 0x000fca00078ec0ff */
[----:B------:R-:W-:Y:S01]  /*05e0*/  IMAD.IADD R5, R4, 0x1, -R3 ;  /* 0x0000000104057824 */ /* 0x000fe200078e0a03 */
[----:B0-----:R-:W-:Y:S02]  /*05f0*/  @!UP0 ULEA UR8, UR7, UR6, 0x18 ;  /* 0x0000000607088291 */ /* 0x001fe4000f8ec03f */
[----:B------:R-:W-:-:S04]  /*0600*/  @!UP1 UIADD3 UR6, -UR11, 0x100000, URZ ;  /* 0x001000000b069890 */ /* 0x000fc8000fffe13f */
[----:B------:R-:W-:Y:S02]  /*0610*/  @!UP1 USHF.L.U32 UR7, UR6, 0xb, URZ ;  /* 0x0000000b06079899 */ /* 0x000fe4000800063f */
[----:B------:R-:W-:Y:S01]  /*0620*/  @!UP1 USHF.L.U32 UR6, UR6, 0x1, URZ ;  /* 0x0000000106069899 */ /* 0x000fe2000800063f */
[----:B------:R-:W-:Y:S01]  /*0630*/  VOTEU.ALL UP0, P0 ;  /* 0x00000000003f7886 */ /* 0x000fe20000000000 */
[----:B-1----:R-:W-:Y:S01]  /*0640*/  @!UP1 ULEA UR9, UR10, UR9, 0x18 ;  /* 0x000000090a099291 */ /* 0x002fe2000f8ec03f */
[----:B------:R-:W-:Y:S02]  /*0650*/  VOTEU.ALL UP1, P0 ;  /* 0x00000000003f7886 */ /* 0x000fe40000020000 */
[----:B------:R-:W-:Y:S01]  /*0660*/  ULDC.64 UR10, c[0x0][0x598] ;  /* 0x00016600000a7ab9 */ /* 0x000fe20000000a00 */
[----:B------:R-:W-:Y:S01]  /*0670*/  ISETP.NE.AND P0, PT, R14, 0x3, PT ;  /* 0x000000030e00780c */ /* 0x000fe20003f05270 */
[----:B------:R-:W0:Y:S02]  /*0680*/  FENCE.VIEW.ASYNC.S ;  /* 0x00000000000073c6 */ /* 0x000e240000000000 */
[----:B0-----:R0:W2:Y:S01]  /*0690*/  @!UP0 SYNCS.EXCH.64 URZ, [UR8+0xc0], UR4 ;  /* 0x0000c004083f85b2 */ /* 0x0010a20008000100 */
[----:B------:R-:W-:-:S02]  /*06a0*/  ISETP.NE.U32.AND P1, PT, RZ, UR10, PT ;  /* 0x0000000aff007c0c */ /* 0x000fc4000bf25070 */
[----:B------:R-:W-:Y:S02]  /*06b0*/  ISETP.EQ.OR P0, PT, R14, RZ, !P0 ;  /* 0x000000ff0e00720c */ /* 0x000fe40004702670 */
[----:B------:R-:W-:Y:S02]  /*06c0*/  ISETP.NE.AND.EX P1, PT, RZ, UR11, PT, P1 ;  /* 0x0000000bff007c0c */ /* 0x000fe4000bf25310 */
[----:B------:R-:W-:-:S04]  /*06d0*/  ISETP.EQ.AND P0, PT, R7, RZ, P0 ;  /* 0x000000ff0700720c */ /* 0x000fc80000702270 */
[----:B------:R-:W-:-:S04]  /*06e0*/  SEL R23, RZ, 0x1, !P0 ;  /* 0x00000001ff177807 */ /* 0x000fc80004000000 */
[----:B------:R-:W-:Y:S01]  /*06f0*/  SEL R23, R23, 0x2, P3 ;  /* 0x0000000217177807 */ /* 0x000fe20001800000 */
[----:B------:R0:W2:Y:S01]  /*0700*/  @!UP1 SYNCS.EXCH.64 URZ, [UR8+0xc8], UR4 ;  /* 0x0000c804083f95b2 */ /* 0x0000a20008000100 */
[----:B------:R-:W-:Y:S01]  /*0710*/  NOP ;  /* 0x0000000000007918 */ /* 0x000fe20000000000 */
[----:B------:R0:W2:Y:S01]  /*0720*/  @!UP2 SYNCS.EXCH.64 URZ, [UR9+0xa0], UR6 ;  /* 0x0000a006093fa5b2 */ /* 0x0000a20008000100 */
[----:B------:R0:W2:Y:S01]  /*0730*/  @!UP3 SYNCS.EXCH.64 URZ, [UR9+0xa8], UR6 ;  /* 0x0000a806093fb5b2 */ /* 0x0000a20008000100 */
[----:B------:R0:W2:Y:S01]  /*0740*/  @!UP4 SYNCS.EXCH.64 URZ, [UR9+0xb0], UR6 ;  /* 0x0000b006093fc5b2 */ /* 0x0000a20008000100 */
[----:B------:R0:W2:Y:S01]  /*0750*/  @!UP5 SYNCS.EXCH.64 URZ, [UR9+0xb8], UR6 ;  /* 0x0000b806093fd5b2 */ /* 0x0000a20008000100 */
[----:B------:R-:W-:Y:S01]  /*0760*/  NOP ;  /* 0x0000000000007918 */ /* 0x000fe20000000000 */
[----:B--234-:R-:W-:Y:S06]  /*0770*/  BAR.SYNC.DEFER_BLOCKING 0x0 ;  /* 0x0000000000007b1d */ /* 0x01cfec0000010000 */
[----:B0-----:R-:W-:Y:S05]  /*0780*/  @!P1 BRA `(.L_x_4) ;  /* 0x00000000001c9947 */ /* 0x001fea0003800000 */
[----:B------:R-:W0:Y:S02]  /*0790*/  LDC.64 R2, c[0x0][0x598] ;  /* 0x00016600ff027b82 */ /* 0x000e240000000a00 */
[----:B0-----:R-:W2:Y:S02]  /*07a0*/  LDG.E.64 R2, desc[UR36][R2.64] ;  /* 0x0000002402027981 */ /* 0x001ea4000c1e1b00 */
[----:B--2---:R-:W-:-:S04]  /*07b0*/  ISETP.NE.U32.AND P0, PT, R2, RZ, PT ;  /* 0x000000ff0200720c */ /* 0x004fc80003f05070 */
[----:B------:R-:W-:-:S13]  /*07c0*/  ISETP.NE.AND.EX P0, PT, R3, RZ, PT, P0 ;  /* 0x000000ff0300720c */ /* 0x000fda0003f05300 */
[----:B------:R-:W-:Y:S05]  /*07d0*/  @!P0 BRA `(.L_x_4) ;  /* 0x0000000000088947 */ /* 0x000fea0003800000 */
[----:B------:R1:W5:Y:S01]  /*07e0*/  LD.E R88, desc[UR36][R2.64] ;  /* 0x0000002402587980 */ /* 0x000362000c101900 */
[----:B------:R-:W-:Y:S05]  /*07f0*/  BRA `(.L_x_5) ;  /* 0x0000000000247947 */ /* 0x000fea0003800000 */
.L_x_4:
[----:B------:R-:W-:Y:S02]  /*0800*/  ULDC.64 UR4, c[0x0][0x588] ;  /* 0x0001620000047ab9 */ /* 0x000fe40000000a00 */
[----:B------:R-:W-:-:S04]  /*0810*/  ISETP.NE.U32.AND P0, PT, RZ, UR4, PT ;  /* 0x00000004ff007c0c */ /* 0x000fc8000bf05070 */
[----:B------:R-:W-:-:S13]  /*0820*/  ISETP.NE.AND.EX P0, PT, RZ, UR5, PT, P0 ;  /* 0x00000005ff007c0c */ /* 0x000fda000bf05300 */
[----:B------:R-:W-:Y:S05]  /*0830*/  @!P0 BRA `(.L_x_6) ;  /* 0x00000000000c8947 */ /* 0x000fea0003800000 */
[----:B------:R-:W0:Y:S02]  /*0840*/  LDC.64 R88, c[0x0][0x588] ;  /* 0x00016200ff587b82 */ /* 0x000e240000000a00 */
[----:B0-----:R0:W5:Y:S01]  /*0850*/  LDG.E R88, desc[UR36][R88.64] ;  /* 0x0000002458587981 */ /* 0x001162000c1e1900 */
[----:B------:R-:W-:Y:S05]  /*0860*/  BRA `(.L_x_5) ;  /* 0x0000000000087947 */ /* 0x000fea0003800000 */
.L_x_6:
[----:B------:R-:W-:Y:S02]  /*0870*/  ULDC UR4, c[0x0][0x580] ;  /* 0x0001600000047ab9 */ /* 0x000fe40000000800 */
[----:B------:R-:W-:-:S07]  /*0880*/  IMAD.U32 R88, RZ, RZ, UR4 ;  /* 0x00000004ff587e24 */ /* 0x000fce000f8e00ff */
.L_x_5:
[----:B------:R-:W-:Y:S02]  /*0890*/  ULDC.64 UR4, c[0x0][0x5a0] ;  /* 0x0001680000047ab9 */ /* 0x000fe40000000a00 */
[----:B------:R-:W-:-:S04]  /*08a0*/  ISETP.NE.U32.AND P0, PT, RZ, UR4, PT ;  /* 0x00000004ff007c0c */ /* 0x000fc8000bf05070 */
[----:B------:R-:W-:-:S13]  /*08b0*/  ISETP.NE.AND.EX P0, PT, RZ, UR5, PT, P0 ;  /* 0x00000005ff007c0c */ /* 0x000fda000bf05300 */
[----:B------:R-:W-:Y:S05]  /*08c0*/  @!P0 BRA `(.L_x_7) ;  /* 0x00000000001c8947 */ /* 0x000fea0003800000 */
[----:B-1----:R-:W1:Y:S02]  /*08d0*/  LDC.64 R2, c[0x0][0x5a0] ;  /* 0x00016800ff027b82 */ /* 0x002e640000000a00 */
[----:B-1----:R-:W2:Y:S02]  /*08e0*/  LDG.E.64 R2, desc[UR36][R2.64] ;  /* 0x0000002402027981 */ /* 0x002ea4000c1e1b00 */
[----:B--2---:R-:W-:-:S04]  /*08f0*/  ISETP.NE.U32.AND P0, PT, R2, RZ, PT ;  /* 0x000000ff0200720c */ /* 0x004fc80003f05070 */
[----:B------:R-:W-:-:S13]  /*0900*/  ISETP.NE.AND.EX P0, PT, R3, RZ, PT, P0 ;  /* 0x000000ff0300720c */ /* 0x000fda0003f05300 */
[----:B------:R-:W-:Y:S05]  /*0910*/  @!P0 BRA `(.L_x_7) ;  /* 0x0000000000088947 */ /* 0x000fea0003800000 */
[----:B0-----:R2:W5:Y:S01]  /*0920*/  LD.E R89, desc[UR36][R2.64] ;  /* 0x0000002402597980 */ /* 0x001562000c101900 */
[----:B------:R-:W-:Y:S05]  /*0930*/  BRA `(.L_x_8) ;  /* 0x0000000000247947 */ /* 0x000fea0003800000 */
.L_x_7:
[----:B------:R-:W-:Y:S02]  /*0940*/  ULDC.64 UR4, c[0x0][0x590] ;  /* 0x0001640000047ab9 */ /* 0x000fe40000000a00 */
[----:B------:R-:W-:-:S04]  /*0950*/  ISETP.NE.U32.AND P0, PT, RZ, UR4, PT ;  /* 0x00000004ff007c0c */ /* 0x000fc8000bf05070 */
[----:B------:R-:W-:-:S13]  /*0960*/  ISETP.NE.AND.EX P0, PT, RZ, UR5, PT, P0 ;  /* 0x00000005ff007c0c */ /* 0x000fda000bf05300 */
[----:B------:R-:W-:Y:S05]  /*0970*/  @!P0 BRA `(.L_x_9) ;  /* 0x00000000000c8947 */ /* 0x000fea0003800000 */
[----:B-1----:R-:W0:Y:S02]  /*0980*/  LDC.64 R2, c[0x0][0x590] ;  /* 0x00016400ff027b82 */ /* 0x002e240000000a00 */
[----:B0-----:R0:W5:Y:S01]  /*0990*/  LDG.E R89, desc[UR36][R2.64] ;  /* 0x0000002402597981 */ /* 0x001162000c1e1900 */
[----:B------:R-:W-:Y:S05]  /*09a0*/  BRA `(.L_x_8) ;  /* 0x0000000000087947 */ /* 0x000fea0003800000 */
.L_x_9:
[----:B------:R-:W-:Y:S02]  /*09b0*/  ULDC UR4, c[0x0][0x584] ;  /* 0x0001610000047ab9 */ /* 0x000fe40000000800 */
[----:B0-----:R-:W-:-:S07]  /*09c0*/  IMAD.U32 R89, RZ, RZ, UR4 ;  /* 0x00000004ff597e24 */ /* 0x001fce000f8e00ff */
.L_x_8:
[----:B012---:R-:W0:Y:S01]  /*09d0*/  LDC R2, c[0x0][0x65c] ;  /* 0x00019700ff027b82 */ /* 0x007e220000000800 */
[----:B------:R-:W1:Y:S01]  /*09e0*/  S2R R15, SR_CTAID.Y ;  /* 0x00000000000f7919 */ /* 0x000e620000002600 */
[----:B------:R-:W-:Y:S01]  /*09f0*/  ULDC UR6, c[0x0][0x28c] ;  /* 0x0000a30000067ab9 */ /* 0x000fe20000000800 */
[----:B------:R-:W-:Y:S01]  /*0a00*/  ISETP.NE.AND P0, PT, R7, 0x2, PT ;  /* 0x000000020700780c */ /* 0x000fe20003f05270 */
[----:B------:R-:W-:Y:S01]  /*0a10*/  UIADD3 UR6, UR6, 0x1f, URZ ;  /* 0x0000001f06067890 */ /* 0x000fe2000fffe03f */
[----:B------:R-:W2:Y:S01]  /*0a20*/  S2R R6, SR_CTAID.X ;  /* 0x0000000000067919 */ /* 0x000ea20000002500 */
[----:B------:R-:W-:Y:S01]  /*0a30*/  UMOV UR38, URZ ;  /* 0x0000003f00267c82 */ /* 0x000fe20008000000 */
[----:B------:R-:W-:Y:S01]  /*0a40*/  UMOV UR39, URZ ;  /* 0x0000003f00277c82 */ /* 0x000fe20008000000 */
[----:B------:R-:W-:Y:S01]  /*0a50*/  USHF.R.S32.HI UR7, URZ, 0x1f, UR6 ;  /* 0x0000001f3f077899 */ /* 0x000fe20008011406 */
[----:B------:R-:W-:-:S03]  /*0a60*/  ULDC.64 UR8, c[0x0][0x650] ;  /* 0x0001940000087ab9 */ /* 0x000fc60000000a00 */
[----:B------:R-:W-:-:S04]  /*0a70*/  ULEA.HI UR7, UR7, UR6, URZ, 0x5 ;  /* 0x0000000607077291 */ /* 0x000fc8000f8f283f */
[----:B------:R-:W-:Y:S01]  /*0a80*/  USHF.R.S32.HI UR40, URZ, 0x5, UR7 ;  /* 0x000000053f287899 */ /* 0x000fe20008011407 */
[----:B0-----:R-:W-:-:S13]  /*0a90*/  ISETP.NE.AND P1, PT, R2, 0x1, PT ;  /* 0x000000010200780c */ /* 0x001fda0003f25270 */
[----:B------:R-:W2:Y:S01]  /*0aa0*/  @P1 LDC R17, c[0x0][0x10] ;  /* 0x00000400ff111b82 */ /* 0x000ea20000000800 */
[----:B-1----:R-:W-:Y:S02]  /*0ab0*/  @P1 IMAD.MOV.U32 R8, RZ, RZ, R15 ;  /* 0x000000ffff081224 */ /* 0x002fe400078e000f */
[----:B------:R-:W-:Y:S02]  /*0ac0*/  @P1 IMAD.MOV.U32 R9, RZ, RZ, RZ ;  /* 0x000000ffff091224 */ /* 0x000fe400078e00ff */
[----:B------:R-:W-:-:S03]  /*0ad0*/  @P1 IMAD.MOV.U32 R7, RZ, RZ, RZ ;  /* 0x000000ffff071224 */ /* 0x000fc600078e00ff */
[----:B------:R-:W0:Y:S01]  /*0ae0*/  @!P1 LDC R3, c[0x0][0xc] ;  /* 0x00000300ff039b82 */ /* 0x000e220000000800 */
[----:B------:R-:W-:Y:S01]  /*0af0*/  ULDC UR4, c[0x0][0xc] ;  /* 0x0000030000047ab9 */ /* 0x000fe20000000800 */
[----:B------:R-:W-:Y:S02]  /*0b00*/  ULDC UR5, c[0x0][0x10] ;  /* 0x0000040000057ab9 */ /* 0x000fe40000000800 */
[----:B------:R-:W-:-:S04]  /*0b10*/  UIMAD.WIDE.U32 UR4, UR4, UR5, URZ ;  /* 0x00000005040472a5 */ /* 0x000fc8000f8e003f */
[----:B------:R-:W1:Y:S01]  /*0b20*/  LDC R0, c[0x0][0x14] ;  /* 0x00000500ff007b82 */ /* 0x000e620000000800 */
[----:B--2---:R-:W-:-:S04]  /*0b30*/  @P1 IMAD.WIDE.U32 R16, R6, R17, R8 ;  /* 0x0000001106101225 */ /* 0x004fc800078e0008 */
[----:B------:R-:W-:Y:S02]  /*0b40*/  @P1 IMAD.IADD R17, R17, 0x1, R7 ;  /* 0x0000000111111824 */ /* 0x000fe400078e0207 */
[----:B------:R-:W-:Y:S02]  /*0b50*/  IMAD.MOV.U32 R7, RZ, RZ, RZ ;  /* 0x000000ffff077224 */ /* 0x000fe400078e00ff */
[----:B0-----:R-:W-:-:S04]  /*0b60*/  @!P1 IMAD.WIDE.U32 R8, R3, R15, R6 ;  /* 0x0000000f03089225 */ /* 0x001fc800078e0006 */
[----:B------:R-:W-:Y:S02]  /*0b70*/  @!P1 IMAD.MOV.U32 R16, RZ, RZ, R8 ;  /* 0x000000ffff109224 */ /* 0x000fe400078e0008 */
[----:B-1----:R-:W-:-:S04]  /*0b80*/  IMAD.WIDE.U32 R10, R0, UR4, RZ ;  /* 0x00000004000a7c25 */ /* 0x002fc8000f8e00ff */
[----:B------:R-:W-:Y:S01]  /*0b90*/  IMAD R3, R0, UR5, RZ ;  /* 0x0000000500037c24 */ /* 0x000fe2000f8e02ff */
[----:B------:R0:W-:Y:S01]  /*0ba0*/  STL.64 [R1], R10 ;  /* 0x0000000a01007387 */ /* 0x0001e20000100a00 */
[----:B------:R-:W-:Y:S02]  /*0bb0*/  @!P1 IMAD.MOV.U32 R17, RZ, RZ, R9 ;  /* 0x000000ffff119224 */ /* 0x000fe400078e0009 */
[----:B------:R-:W-:Y:S01]  /*0bc0*/  IMAD.IADD R0, R11, 0x1, R3 ;  /* 0x000000010b007824 */ /* 0x000fe200078e0203 */
[----:B------:R-:W-:Y:S06]  /*0bd0*/  @P0 BRA `(.L_x_10) ;  /* 0x0000000000200947 */ /* 0x000fec0003800000 */
[----:B------:R-:W-:Y:S01]  /*0be0*/  UISETP.GE.U32.AND UP0, UPT, UR40, 0x9, UPT ;  /* 0x000000092800788c */ /* 0x000fe2000bf06070 */
[----:B------:R-:W-:Y:S01]  /*0bf0*/  IADD3 R16, P0, R16, R10, RZ ;  /* 0x0000000a10107210 */ /* 0x000fe20007f1e0ff */
[----:B------:R-:W-:Y:S01]  /*0c00*/  UIMAD.WIDE.U32 UR4, UR40, 0x38e38e39, URZ ;  /* 0x38e38e39280478a5 */ /* 0x000fe2000f8e003f */
[----:B------:R-:W-:-:S03]  /*0c10*/  UMOV UR39, URZ ;  /* 0x0000003f00277c82 */ /* 0x000fc60008000000 */
[----:B------:R-:W-:Y:S01]  /*0c20*/  USHF.R.U32.HI UR4, URZ, 0x1, UR5 ;  /* 0x000000013f047899 */ /* 0x000fe20008011605 */
[----:B------:R-:W-:-:S03]  /*0c30*/  IMAD.X R17, R0, 0x1, R17, P0 ;  /* 0x0000000100117824 */ /* 0x000fc600000e0611 */
[----:B------:R-:W-:Y:S02]  /*0c40*/  UIMAD UR38, UR4, -0x9, UR40 ;  /* 0xfffffff7042678a4 */ /* 0x000fe4000f8e0228 */
[----:B------:R-:W-:-:S12]  /*0c50*/  @UP0 ULOP3.LUT UR39, UR4, 0x1, URZ, 0xc0, !UPT ;  /* 0x0000000104270892 */ /* 0x000fd8000f8ec03f */
.L_x_10:
[----:B------:R-:W-:Y:S01]  /*0c60*/  ISETP.GE.U32.AND P0, PT, R16, UR8, PT ;  /* 0x0000000810007c0c */ /* 0x000fe2000bf06070 */
[----:B------:R-:W-:Y:S01]  /*0c70*/  IMAD.MOV.U32 R22, RZ, RZ, -0x1 ;  /* 0xffffffffff167424 */ /* 0x000fe200078e00ff */
[----:B------:R-:W-:Y:S01]  /*0c80*/  PRMT R3, RZ, 0x7610, R3 ;  /* 0x00007610ff037816 */ /* 0x000fe20000000003 */
[----:B------:R-:W-:Y:S01]  /*0c90*/  IMAD.MOV.U32 R18, RZ, RZ, -0x1 ;  /* 0xffffffffff127424 */ /* 0x000fe200078e00ff */
[----:B------:R-:W-:Y:S01]  /*0ca0*/  ISETP.GE.U32.AND.EX P0, PT, R17, UR9, PT, P0 ;  /* 0x0000000911007c0c */ /* 0x000fe2000bf06100 */
[----:B------:R-:W-:-:S12]  /*0cb0*/  IMAD.MOV.U32 R19, RZ, RZ, -0x1 ;  /* 0xffffffffff137424 */ /* 0x000fd800078e00ff */
[----:B------:R-:W-:Y:S05]  /*0cc0*/  @P0 BRA `(.L_x_11) ;  /* 0x0000000400580947 */ /* 0x000fea0003800000 */
[----:B------:R-:W1:Y:S01]  /*0cd0*/  LDC.64 R20, c[0x0][0x628] ;  /* 0x00018a00ff147b82 */ /* 0x000e620000000a00 */
[----:B------:R-:W-:Y:S02]  /*0ce0*/  IMAD.MOV.U32 R8, RZ, RZ, R16 ;  /* 0x000000ffff087224 */ /* 0x000fe400078e0010 */
[----:B------:R-:W-:-:S05]  /*0cf0*/  IMAD.MOV.U32 R9, RZ, RZ, R17 ;  /* 0x000000ffff097224 */ /* 0x000fca00078e0011 */
[----:B------:R-:W2:Y:S08]  /*0d00*/  LDC R18, c[0x0][0x630] ;  /* 0x00018c00ff127b82 */ /* 0x000eb00000000800 */
[----:B------:R-:W3:Y:S01]  /*0d10*/  LDC.64 R24, c[0x0][0x620] ;  /* 0x00018800ff187b82 */ /* 0x000ee20000000a00 */
[----:B-1----:R-:W-:-:S04]  /*0d20*/  ISETP.NE.U32.AND P0, PT, R20, RZ, PT ;  /* 0x000000ff1400720c */ /* 0x002fc80003f05070 */
[----:B------:R-:W-:-:S13]  /*0d30*/  ISETP.NE.AND.EX P0, PT, R21, RZ, PT, P0 ;  /* 0x000000ff1500720c */ /* 0x000fda0003f05300 */
[----:B--23--:R-:W-:Y:S05]  /*0d40*/  @!P0 BRA `(.L_x_12) ;  /* 0x0000000000288947 */ /* 0x00cfea0003800000 */
[----:B------:R-:W1:Y:S02]  /*0d50*/  LDC R3, c[0x0][0x634] ;  /* 0x00018d00ff037b82 */ /* 0x000e640000000800 */
[----:B-1----:R-:W-:-:S05]  /*0d60*/  IADD3 R3, P0, R16, R3, RZ ;  /* 0x0000000310037210 */ /* 0x002fca0007f1e0ff */
[----:B------:R-:W-:-:S04]  /*0d70*/  IMAD.X R19, RZ, RZ, R17, P0 ;  /* 0x000000ffff137224 */ /* 0x000fc800000e0611 */
[----:B------:R-:W-:-:S04]  /*0d80*/  IMAD.WIDE.U32 R8, R19, R20, RZ ;  /* 0x0000001413087225 */ /* 0x000fc800078e00ff */
[----:B0-----:R-:W-:-:S04]  /*0d90*/  IMAD.WIDE.U32 R10, P0, R3, R21, R8 ;  /* 0x00000015030a7225 */ /* 0x001fc80007800008 */
[----:B------:R-:W-:-:S04]  /*0da0*/  IMAD.WIDE.U32 R8, R3, R20, RZ ;  /* 0x0000001403087225 */ /* 0x000fc800078e00ff */
[----:B------:R-:W-:Y:S01]  /*0db0*/  IMAD.X R13, RZ, RZ, RZ, P0 ;  /* 0x000000ffff0d7224 */ /* 0x000fe200000e06ff */
[----:B------:R-:W-:Y:S01]  /*0dc0*/  IADD3 RZ, P0, R9, R10, RZ ;  /* 0x0000000a09ff7210 */ /* 0x000fe20007f1e0ff */
[----:B------:R-:W-:-:S04]  /*0dd0*/  IMAD.MOV.U32 R12, RZ, RZ, R11 ;  /* 0x000000ffff0c7224 */ /* 0x000fc800078e000b */
[----:B------:R-:W-:-:S08]  /*0de0*/  IMAD.WIDE.U32.X R8, R19, R21, R12, P0 ;  /* 0x0000001513087225 */ /* 0x000fd000000e040c */
.L_x_12:
[-CC-:B------:R-:W-:Y:S01]  /*0df0*/  SHF.R.U64 R30, R8, R18.reuse, R9.reuse ;  /* 0x00000012081e7219 */ /* 0x180fe20000001209 */
[----:B------:R-:W1:Y:S01]  /*0e00*/  LDC R12, c[0x0][0x618] ;  /* 0x00018600ff0c7b82 */ /* 0x000e620000000800 */
[----:B------:R-:W-:Y:S01]  /*0e10*/  SHF.R.U32.HI R7, RZ, R18, R9 ;  /* 0x00000012ff077219 */ /* 0x000fe20000011609 */
[----:B------:R-:W-:Y:S01]  /*0e20*/  ULDC UR4, c[0x0][0x150] ;  /* 0x0000540000047ab9 */ /* 0x000fe20000000800 */
[----:B0-----:R-:W-:Y:S02]  /*0e30*/  IADD3 R11, P0, RZ, -R30, RZ ;  /* 0x8000001eff0b7210 */ /* 0x001fe40007f1e0ff */
[----:B------:R-:W-:-:S03]  /*0e40*/  I2FP.F32.U32 R3, R6 ;  /* 0x0000000600037245 */ /* 0x000fc60000201000 */
[----:B------:R-:W0:Y:S01]  /*0e50*/  LDC.64 R26, c[0x0][0x640] ;  /* 0x00019000ff1a7b82 */ /* 0x000e220000000a00 */
[----:B------:R-:W-:Y:S02]  /*0e60*/  IMAD.X R13, RZ, RZ, ~R7, P0 ;  /* 0x000000ffff0d7224 */ /* 0x000fe400000e0e07 */
[----:B------:R-:W-:Y:S01]  /*0e70*/  FMUL R3, R3, UR4 ;  /* 0x0000000403037c20 */ /* 0x000fe20008400000 */
[----:B------:R-:W-:Y:S01]  /*0e80*/  IMAD.WIDE.U32 R8, R11, R24, R16 ;  /* 0x000000180b087225 */ /* 0x000fe200078e0010 */
[----:B------:R-:W-:-:S03]  /*0e90*/  ULDC UR4, c[0x0][0x154] ;  /* 0x0000550000047ab9 */ /* 0x000fc60000000800 */
[----:B------:R-:W-:Y:S01]  /*0ea0*/  IMAD R10, R13, R24, RZ ;  /* 0x000000180d0a7224 */ /* 0x000fe200078e02ff */
[----:B------:R-:W2:Y:S01]  /*0eb0*/  LDC R7, c[0x0][0x144] ;  /* 0x00005100ff077b82 */ /* 0x000ea20000000800 */
[----:B------:R-:W3:Y:S02]  /*0ec0*/  F2I.U32.TRUNC.NTZ R3, R3 ;  /* 0x0000000300037305 */ /* 0x000ee4000020f000 */
[----:B------:R-:W-:-:S04]  /*0ed0*/  IMAD R11, R11, R25, R10 ;  /* 0x000000190b0b7224 */ /* 0x000fc800078e020a */
[----:B------:R-:W-:Y:S01]  /*0ee0*/  IMAD.IADD R9, R9, 0x1, R11 ;  /* 0x0000000109097824 */ /* 0x000fe200078e020b */
[----:B------:R-:W4:Y:S01]  /*0ef0*/  LDC R18, c[0x0][0x608] ;  /* 0x00018200ff127b82 */ /* 0x000f220000000800 */
[----:B------:R-:W-:-:S03]  /*0f00*/  IMAD.MOV.U32 R11, RZ, RZ, -0x1 ;  /* 0xffffffffff0b7424 */ /* 0x000fc600078e00ff */
[-C--:B-1----:R-:W-:Y:S02]  /*0f10*/  SHF.R.U64 R22, R8, R12.reuse, R9 ;  /* 0x0000000c08167219 */ /* 0x082fe40000001209 */
[----:B------:R-:W-:Y:S02]  /*0f20*/  I2FP.F32.U32 R8, R15 ;  /* 0x0000000f00087245 */ /* 0x000fe40000201000 */
[----:B------:R-:W1:Y:S01]  /*0f30*/  LDC R24, c[0x0][0x658] ;  /* 0x00019600ff187b82 */ /* 0x000e620000000800 */
[----:B0-----:R-:W-:Y:S01]  /*0f40*/  ISETP.NE.U32.AND P0, PT, R26, RZ, PT ;  /* 0x000000ff1a00720c */ /* 0x001fe20003f05070 */
[----:B---3--:R-:W-:Y:S01]  /*0f50*/  IMAD.MOV R10, RZ, RZ, -R3 ;  /* 0x000000ffff0a7224 */ /* 0x008fe200078e0a03 */
[----:B------:R-:W-:Y:S01]  /*0f60*/  SHF.R.U32.HI R9, RZ, R12, R9 ;  /* 0x0000000cff097219 */ /* 0x000fe20000011609 */
[----:B------:R-:W-:Y:S01]  /*0f70*/  FMUL R8, R8, UR4 ;  /* 0x0000000408087c20 */ /* 0x000fe20008400000 */
[----:B------:R-:W-:-:S03]  /*0f80*/  ISETP.NE.AND.EX P0, PT, R27, RZ, PT, P0 ;  /* 0x000000ff1b00720c */ /* 0x000fc60003f05300 */
[----:B------:R-:W0:Y:S01]  /*0f90*/  LDC R20, c[0x0][0x148] ;  /* 0x00005200ff147b82 */ /* 0x000e220000000800 */
[----:B--2---:R-:W-:-:S07]  /*0fa0*/  IMAD R3, R7, R10, R6 ;  /* 0x0000000a07037224 */ /* 0x004fce00078e0206 */
[----:B------:R-:W2:Y:S01]  /*0fb0*/  LDC R21, c[0x0][0x600] ;  /* 0x00018000ff157b82 */ /* 0x000ea20000000800 */
[-CC-:B----4-:R-:W-:Y:S02]  /*0fc0*/  SHF.R.U64 R32, R22, R18.reuse, R9.reuse ;  /* 0x0000001216207219 */ /* 0x190fe40000001209 */
[----:B------:R-:W-:Y:S01]  /*0fd0*/  SHF.R.U32.HI R7, RZ, R18, R9 ;  /* 0x00000012ff077219 */ /* 0x000fe20000011609 */
[----:B------:R-:W-:Y:S01]  /*0fe0*/  IMAD.MOV.U32 R9, RZ, RZ, 0x1 ;  /* 0x00000001ff097424 */ /* 0x000fe200078e00ff */
[----:B------:R3:W4:Y:S03]  /*0ff0*/  F2I.U32.TRUNC.NTZ R18, R8 ;  /* 0x0000000800127305 */ /* 0x000726000020f000 */
[----:B------:R-:W0:Y:S01]  /*1000*/  LDC R25, c[0x0][0x648] ;  /* 0x00019200ff197b82 */ /* 0x000e220000000800 */
[-C--:B-1----:R-:W-:Y:S02]  /*1010*/  SHF.L.U32 R6, R11, R24.reuse, RZ ;  /* 0x000000180b067219 */ /* 0x082fe400000006ff */
[----:B------:R-:W-:-:S02]  /*1020*/  SHF.R.U64 R34, R32, R24, R7 ;  /* 0x0000001820227219 */ /* 0x000fc40000001207 */
[----:B------:R-:W-:Y:S02]  /*1030*/  LOP3.LUT R13, RZ, R6, RZ, 0x33, !PT ;  /* 0x00000006ff0d7212 */ /* 0x000fe400078e33ff */
[-C--:B------:R-:W-:Y:S01]  /*1040*/  SHF.R.U32.HI R7, RZ, R24.reuse, R7 ;  /* 0x00000018ff077219 */ /* 0x080fe20000011607 */
[----:B------:R-:W1:Y:S01]  /*1050*/  LDC R29, c[0x0][0x638] ;  /* 0x00018e00ff1d7b82 */ /* 0x000e620000000800 */
[----:B------:R-:W-:Y:S01]  /*1060*/  SHF.L.U32 R12, R9, R24, RZ ;  /* 0x00000018090c7219 */ /* 0x000fe200000006ff */
[----:B------:R-:W-:-:S06]  /*1070*/  IMAD.MOV.U32 R6, RZ, RZ, R34 ;  /* 0x000000ffff067224 */ /* 0x000fcc00078e0022 */
[----:B------:R-:W0:Y:S01]  /*1080*/  LDC R28, c[0x0][0x610] ;  /* 0x00018400ff1c7b82 */ /* 0x000e220000000800 */
[----:B---34-:R-:W-:Y:S05]  /*1090*/  @!P0 BRA `(.L_x_13) ;  /* 0x0000000000288947 */ /* 0x018fea0003800000 */
[----:B------:R-:W3:Y:S02]  /*10a0*/  LDC R11, c[0x0][0x64c] ;  /* 0x00019300ff0b7b82 */ /* 0x000ee40000000800 */
[----:B---3--:R-:W-:-:S05]  /*10b0*/  IADD3 R11, P0, R34, R11, RZ ;  /* 0x0000000b220b7210 */ /* 0x008fca0007f1e0ff */
[----:B------:R-:W-:-:S04]  /*10c0*/  IMAD.X R19, RZ, RZ, R7, P0 ;  /* 0x000000ffff137224 */ /* 0x000fc800000e0607 */
[----:B------:R-:W-:-:S04]  /*10d0*/  IMAD.WIDE.U32 R6, R19, R26, RZ ;  /* 0x0000001a13067225 */ /* 0x000fc800078e00ff */
[----:B------:R-:W-:-:S04]  /*10e0*/  IMAD.WIDE.U32 R8, P0, R11, R27, R6 ;  /* 0x0000001b0b087225 */ /* 0x000fc80007800006 */
[----:B------:R-:W-:-:S04]  /*10f0*/  IMAD.WIDE.U32 R6, R11, R26, RZ ;  /* 0x0000001a0b067225 */ /* 0x000fc800078e00ff */
[----:B------:R-:W-:Y:S01]  /*1100*/  IMAD.X R11, RZ, RZ, RZ, P0 ;  /* 0x000000ffff0b7224 */ /* 0x000fe200000e06ff */
[----:B------:R-:W-:Y:S01]  /*1110*/  IADD3 RZ, P0, R7, R8, RZ ;  /* 0x0000000807ff7210 */ /* 0x000fe20007f1e0ff */
[----:B------:R-:W-:-:S04]  /*1120*/  IMAD.MOV.U32 R10, RZ, RZ, R9 ;  /* 0x000000ffff0a7224 */ /* 0x000fc800078e0009 */
[----:B------:R-:W-:-:S08]  /*1130*/  IMAD.WIDE.U32.X R6, R19, R27, R10, P0 ;  /* 0x0000001b13067225 */ /* 0x000fd000000e040a */
.L_x_13:
[----:B0-----:R-:W-:Y:S01]  /*1140*/  SHF.R.U64 R6, R6, R25, R7 ;  /* 0x0000001906067219 */ /* 0x001fe20000001207 */
[----:B--2---:R-:W-:Y:S01]  /*1150*/  VIADD R7, R21, 0xffffffff ;  /* 0xffffffff15077836 */ /* 0x004fe20000000000 */
[----:B------:R-:W-:Y:S01]  /*1160*/  LOP3.LUT R13, R32, R13, RZ, 0xc0, !PT ;  /* 0x0000000d200d7212 */ /* 0x000fe200078ec0ff */
[----:B------:R-:W-:Y:S02]  /*1170*/  IMAD.MOV R18, RZ, RZ, -R18 ;  /* 0x000000ffff127224 */ /* 0x000fe400078e0a12 */
[----:B------:R-:W-:Y:S01]  /*1180*/  IMAD.MOV R8, RZ, RZ, -R6 ;  /* 0x000000ffff087224 */ /* 0x000fe200078e0a06 */
[----:B------:R-:W-:Y:S01]  /*1190*/  LOP3.LUT R7, R22, R7, RZ, 0xc0, !PT ;  /* 0x0000000716077212 */ /* 0x000fe200078ec0ff */
[----:B------:R-:W-:Y:S02]  /*11a0*/  IMAD R12, R12, R6, R13 ;  /* 0x000000060c0c7224 */ /* 0x000fe400078e020d */
[----:B------:R-:W-:Y:S02]  /*11b0*/  @P1 IMAD R3, R20, R18, R15 ;  /* 0x0000001214031224 */ /* 0x000fe400078e020f */
[----:B-1----:R-:W-:-:S02]  /*11c0*/  IMAD R6, R8, R29, R34 ;  /* 0x0000001d08067224 */ /* 0x002fc400078e0222 */
[----:B------:R-:W-:Y:S02]  /*11d0*/  IMAD R22, R12, R28, R3 ;  /* 0x0000001c0c167224 */ /* 0x000fe400078e0203 */
[----:B------:R-:W-:Y:S02]  /*11e0*/  IMAD R7, R6, R21, R7 ;  /* 0x0000001506077224 */ /* 0x000fe400078e0207 */
[----:B------:R-:W-:Y:S02]  /*11f0*/  IMAD.MOV.U32 R3, RZ, RZ, 0x1 ;  /* 0x00000001ff037424 */ /* 0x000fe400078e00ff */
[----:B------:R-:W-:Y:S01]  /*1200*/  IMAD.MOV.U32 R19, RZ, RZ, R30 ;  /* 0x000000ffff137224 */ /* 0x000fe200078e001e */
[----:B------:R-:W-:Y:S02]  /*1210*/  SEL R18, R7, R22, !P1 ;  /* 0x0000001607127207 */ /* 0x000fe40004800000 */
[----:B------:R-:W-:-:S07]  /*1220*/  SEL R22, R22, R7, !P1 ;  /* 0x0000000716167207 */ /* 0x000fce0004800000 */
.L_x_11:
[----:B------:R-:W-:Y:S05]  /*1230*/  @!P2 BRA `(.L_x_14) ;  /* 0x000000480064a947 */ /* 0x000fea0003800000 */
[----:B------:R-:W-:-:S13]  /*1240*/  ISETP.GT.U32.AND P0, PT, R31, 0x1, PT ;  /* 0x000000011f00780c */ /* 0x000fda0003f04070 */
[----:B------:R-:W-:Y:S05]  /*1250*/  @P0 EXIT ;  /* 0x000000000000094d */ /* 0x000fea0003800000 */
.L_x_15:
[----:B------:R-:W-:-:S08]  /*1260*/  NOP ;  /* 0x0000000000007918 */ /* 0x000fd00000000000 */
[----:B------:R-:W1:Y:S02]  /*1270*/  USETMAXREG.TRY_ALLOC.CTAPOOL UP0, 0xe8 ;  /* 0x000000e8000079c8 */ /* 0x000e640008000600 */
[----:B-1----:R-:W-:-:S13]  /*1280*/  PLOP3.LUT P0, PT, PT, PT, UP0, 0x80, 0x0 ;  /* 0x000000000000781c */ /* 0x002fda0003f0f008 */
[----:B------:R-:W-:Y:S05]  /*1290*/  @!P0 BRA `(.L_x_15) ;  /* 0xfffffffc00f08947 */ /* 0x000fea000383ffff */
[----:B------:R-:W-:-:S13]  /*12a0*/  LOP3.LUT P0, RZ, R3, 0xff, RZ, 0xc0, !PT ;  /* 0x000000ff03ff7812 */ /* 0x000fda000780c0ff */
[----:B------:R-:W-:Y:S05]  /*12b0*/  @!P0 EXIT ;  /* 0x000000000000894d */ /* 0x000fea0003800000 */
[----:B------:R-:W2:Y:S01]  /*12c0*/  LDL.64 R8, [R1] ;  /* 0x0000000001087983 */ /* 0x000ea20000100a00 */
[----:B------:R-:W-:Y:S01]  /*12d0*/  SHF.R.S32.HI R4, RZ, 0x1f, R5 ;  /* 0x0000001fff047819 */ /* 0x000fe20000011405 */
[----:B------:R-:W1:Y:S01]  /*12e0*/  S2UR UR4, SR_CgaCtaId ;  /* 0x00000000000479c3 */ /* 0x000e620000008800 */
[----:B------:R-:W-:Y:S01]  /*12f0*/  UISETP.LT.AND UP0, UPT, UR40, 0x1, UPT ;  /* 0x000000012800788c */ /* 0x000fe2000bf01270 */
[----:B------:R-:W-:Y:S01]  /*1300*/  LOP3.LUT R102, R23, 0x1, RZ, 0xfc, !PT ;  /* 0x0000000117667812 */ /* 0x000fe200078efcff */
[----:B------:R-:W-:Y:S01]  /*1310*/  UIADD3 UR5, UR43, -0x1, URZ ;  /* 0xffffffff2b057890 */ /* 0x000fe2000fffe03f */
[CC--:B------:R-:W-:Y:S01]  /*1320*/  LEA.HI R3, R4.reuse, R5.reuse, RZ, 0x2 ;  /* 0x0000000504037211 */ /* 0x0c0fe200078f10ff */
[----:B------:R-:W-:Y:S01]  /*1330*/  USEL UR42, UR40, 0x1, UP0 ;  /* 0x00000001282a7887 */ /* 0x000fe20008000000 */
[----:B------:R-:W-:Y:S01]  /*1340*/  LEA.HI R4, R4, R5, RZ, 0x5 ;  /* 0x0000000504047211 */ /* 0x000fe200078f28ff */
[----:B------:R-:W-:Y:S01]  /*1350*/  UMOV UR41, 0x400 ;  /* 0x0000040000297882 */ /* 0x000fe20000000000 */
[--C-:B------:R-:W-:Y:S01]  /*1360*/  SHF.R.S32.HI R90, RZ, 0x2, R3.reuse ;  /* 0x00000002ff5a7819 */ /* 0x100fe20000011403 */
[----:B------:R-:W3:Y:S01]  /*1370*/  LDC R96, c[0x0][0x658] ;  /* 0x00019600ff607b82 */ /* 0x000ee20000000800 */
[----:B------:R-:W-:Y:S01]  /*1380*/  SHF.R.S32.HI R7, RZ, 0x1f, R3 ;  /* 0x0000001fff077819 */ /* 0x000fe20000011403 */
[----:B------:R-:W-:Y:S01]  /*1390*/  UISETP.NE.AND UP0, UPT, UR5, URZ, UPT ;  /* 0x0000003f0500728c */ /* 0x000fe2000bf05270 */
[----:B------:R-:W-:Y:S01]  /*13a0*/  LOP3.LUT R6, R3, 0xfffffffc, RZ, 0xc0, !PT ;  /* 0xfffffffc03067812 */ /* 0x000fe200078ec0ff */
[----:B------:R-:W-:Y:S01]  /*13b0*/  ULDC UR6, c[0x0][0x284] ;  /* 0x0000a10000067ab9 */ /* 0x000fe20000000800 */
[----:B------:R-:W-:Y:S01]  /*13c0*/  LEA.HI R7, R7, R90, RZ, 0x3 ;  /* 0x0000005a07077211 */ /* 0x000fe200078f18ff */
[----:B------:R-:W-:Y:S01]  /*13d0*/  USHF.L.U32 UR45, UR40, 0x1, URZ ;  /* 0x00000001282d7899 */ /* 0x000fe2000800063f */
[----:B------:R-:W-:Y:S01]  /*13e0*/  SHF.R.S32.HI R3, RZ, 0x5, R4 ;  /* 0x00000005ff037819 */ /* 0x000fe20000011404 */
[----:B------:R-:W4:Y:S01]  /*13f0*/  LDC.64 R94, c[0x0][0x5c8] ;  /* 0x00017200ff5e7b82 */ /* 0x000f220000000a00 */
[----:B------:R-:W-:Y:S01]  /*1400*/  LOP3.LUT R7, R7, 0xfffffff8, RZ, 0xc0, !PT ;  /* 0xfffffff807077812 */ /* 0x000fe200078ec0ff */
[----:B------:R-:W-:Y:S01]  /*1410*/  IMAD.IADD R6, R5, 0x1, -R6 ;  /* 0x0000000105067824 */ /* 0x000fe200078e0a06 */
[----:B------:R-:W-:Y:S01]  /*1420*/  UIADD3 UR42, -UR42, UR40, URZ ;  /* 0x000000282a2a7290 */ /* 0x000fe2000fffe13f */
[----:B------:R-:W-:-:S02]  /*1430*/  IMAD.MOV.U32 R5, RZ, RZ, 0x1 ;  /* 0x00000001ff057424 */ /* 0x000fc400078e00ff */
[----:B------:R-:W-:Y:S01]  /*1440*/  IMAD.IADD R90, R90, 0x1, -R7 ;  /* 0x000000015a5a7824 */ /* 0x000fe200078e0a07 */
[----:B-1----:R-:W-:Y:S01]  /*1450*/  ULEA UR41, UR4, UR41, 0x18 ;  /* 0x0000002904297291 */ /* 0x002fe2000f8ec03f */
[----:B------:R-:W1:Y:S01]  /*1460*/  LDC R97, c[0x0][0x288] ;  /* 0x0000a200ff617b82 */ /* 0x000e620000000800 */
[----:B------:R-:W-:Y:S01]  /*1470*/  USHF.L.U32 UR4, UR5, 0x3, URZ ;  /* 0x0000000305047899 */ /* 0x000fe2000800063f */
[--C-:B------:R-:W-:Y:S01]  /*1480*/  IMAD R101, R3, -0x10, -R90.reuse ;  /* 0xfffffff003657824 */ /* 0x100fe200078e0a5a */
[--C-:B------:R-:W-:Y:S01]  /*1490*/  SHF.R.S32.HI R91, RZ, 0x1f, R90.reuse ;  /* 0x0000001fff5b7819 */ /* 0x100fe2000001145a */
[----:B------:R-:W-:Y:S01]  /*14a0*/  USEL UR5, URZ, 0x1, UP0 ;  /* 0x000000013f057887 */ /* 0x000fe20008000000 */
[----:B------:R-:W-:Y:S01]  /*14b0*/  IMAD.SHL.U32 R92, R6, 0x2, RZ ;  /* 0x00000002065c7824 */ /* 0x000fe200078e00ff */
[----:B------:R-:W-:Y:S01]  /*14c0*/  UIADD3 UR46, UR41, 0xa0, URZ ;  /* 0x000000a0292e7890 */ /* 0x000fe2000fffe03f */
[----:B------:R-:W-:Y:S01]  /*14d0*/  VIADD R101, R101, UR6 ;  /* 0x0000000665657c36 */ /* 0x000fe20008000000 */
[----:B------:R-:W0:Y:S01]  /*14e0*/  LDC R99, c[0x0][0x600] ;  /* 0x00018000ff637b82 */ /* 0x000e220000000800 */
[----:B------:R-:W-:Y:S01]  /*14f0*/  IMAD.WIDE R90, R3, 0x10, R90 ;  /* 0x00000010035a7825 */ /* 0x000fe200078e025a */
[----:B------:R-:W-:Y:S01]  /*1500*/  ULOP3.LUT UR4, UR4, 0x8, URZ, 0xc0, !UPT ;  /* 0x0000000804047892 */ /* 0x000fe2000f8ec03f */
[----:B------:R-:W-:Y:S01]  /*1510*/  SHF.R.S32.HI R93, RZ, 0x1f, R92 ;  /* 0x0000001fff5d7819 */ /* 0x000fe2000001145c */
[----:B------:R-:W-:Y:S01]  /*1520*/  ULEA UR43, UR43, UR46, 0x3 ;  /* 0x0000002e2b2b7291 */ /* 0x000fe2000f8e183f */
[----:B------:R-:W-:Y:S01]  /*1530*/  IMAD.MOV.U32 R3, RZ, RZ, -0x1 ;  /* 0xffffffffff037424 */ /* 0x000fe200078e00ff */
[----:B------:R-:W-:Y:S01]  /*1540*/  ULOP3.LUT UR47, UR4, 0x8, URZ, 0x3c, !UPT ;  /* 0x00000008042f7892 */ /* 0x000fe2000f8e3c3f */
[----:B------:R-:W-:Y:S01]  /*1550*/  IMAD.U32 R103, RZ, RZ, UR5 ;  /* 0x00000005ff677e24 */ /* 0x000fe2000f8e00ff */
[C---:B----4-:R-:W-:Y:S01]  /*1560*/  SHF.L.U64.HI R95, R94.reuse, 0x3, R95 ;  /* 0x000000035e5f7819 */ /* 0x050fe2000001025f */
[----:B------:R-:W-:Y:S01]  /*1570*/  IMAD.SHL.U32 R94, R94, 0x8, RZ ;  /* 0x000000085e5e7824 */ /* 0x000fe200078e00ff */
[-C--:B---3--:R-:W-:Y:S01]  /*1580*/  SHF.L.U32 R3, R3, R96.reuse, RZ ;  /* 0x0000006003037219 */ /* 0x088fe200000006ff */
[----:B------:R-:W-:Y:S01]  /*1590*/  ULOP3.LUT UR44, UR4, 0x18, URZ, 0x3c, !UPT ;  /* 0x00000018042c7892 */ /* 0x000fe2000f8e3c3f */
[----:B------:R-:W-:-:S02]  /*15a0*/  SHF.L.U32 R96, R5, R96, RZ ;  /* 0x0000006005607219 */ /* 0x000fc400000006ff */
[----:B------:R-:W-:Y:S01]  /*15b0*/  LOP3.LUT R100, RZ, R3, RZ, 0x33, !PT ;  /* 0x00000003ff647212 */ /* 0x000fe200078e33ff */
[----:B-1----:R-:W-:Y:S02]  /*15c0*/  IMAD R97, R6, -0x2, R97 ;  /* 0xfffffffe06617824 */ /* 0x002fe400078e0261 */
[----:B0-----:R-:W-:Y:S01]  /*15d0*/  VIADD R99, R99, 0xffffffff ;  /* 0xffffffff63637836 */ /* 0x001fe20000000000 */
[----:B--2---:R-:W-:-:S07]  /*15e0*/  SHF.L.U64.HI R98, R8, 0x1, R0 ;  /* 0x0000000108627819 */ /* 0x004fce0000010200 */
.L_x_163:
[----:B------:R-:W-:-:S04]  /*15f0*/  SHF.L.U32 R0, R103, 0x1f, RZ ;  /* 0x0000001f67007819 */ /* 0x000fc800000006ff */
[----:B------:R-:W0:Y:S02]  /*1600*/  SYNCS.PHASECHK.TRANS64.TRYWAIT P0, [UR43+-0x8], R0 ;  /* 0xfffff800ff0075a7 */ /* 0x000e24000800016b */
[----:B01-34-:R-:W-:Y:S05]  /*1610*/  @!P0 BRA `(.L_x_16) ;  /* 0x0000005800088947 */ /* 0x01bfea0003800000 */
.L_x_190:
[----:B------:R-:W-:Y:S02]  /*1620*/  ULDC UR4, c[0x0][0x28c] ;  /* 0x0000a30000047ab9 */ /* 0x000fe40000000800 */
[----:B------:R-:W-:-:S13]  /*1630*/  ISETP.LT.AND P0, PT, RZ, UR4, PT ;  /* 0x00000004ff007c0c */ /* 0x000fda000bf01270 */
[----:B------:R-:W-:Y:S05]  /*1640*/  @P0 BRA `(.L_x_17) ;  /* 0x0000000000400947 */ /* 0x000fea0003800000 */
[----:B0-----:R-:W-:Y:S01]  /*1650*/  MOV R0, 0x0 ;  /* 0x0000000000007802 */ /* 0x001fe20000000f00 */
[----:B------:R-:W-:Y:S01]  /*1660*/  ULDC.64 UR4, c[0x4][0x68] ;  /* 0x01001a0000047ab9 */ /* 0x000fe20000000a00 */
[----:B------:R-:W-:Y:S01]  /*1670*/  ULDC.64 UR6, c[0x4][0x8] ;  /* 0x0100020000067ab9 */ /* 0x000fe20000000a00 */
[----:B------:R-:W-:Y:S01]  /*1680*/  IMAD.U32 R4, RZ, RZ, UR4 ;  /* 0x00000004ff047e24 */ /* 0x000fe2000f8e00ff */
[----:B------:R0:W1:Y:S01]  /*1690*/  LDC.64 R14, c[0x4][R0] ;  /* 0x01000000000e7b82 */ /* 0x0000620000000a00 */
[----:B------:R-:W-:Y:S01]  /*16a0*/  IMAD.U32 R5, RZ, RZ, UR5 ;  /* 0x00000005ff057e24 */ /* 0x000fe2000f8e00ff */
[----:B------:R-:W-:Y:S01]  /*16b0*/  ULDC.64 UR4, c[0x4][0x70] ;  /* 0x01001c0000047ab9 */ /* 0x000fe20000000a00 */
[----:B------:R-:W-:Y:S02]  /*16c0*/  IMAD.U32 R10, RZ, RZ, UR6 ;  /* 0x00000006ff0a7e24 */ /* 0x000fe4000f8e00ff */
[----:B------:R-:W-:Y:S02]  /*16d0*/  IMAD.U32 R6, RZ, RZ, UR4 ;  /* 0x00000004ff067e24 */ /* 0x000fe4000f8e00ff */
[----:B------:R-:W-:-:S02]  /*16e0*/  IMAD.U32 R7, RZ, RZ, UR5 ;  /* 0x00000005ff077e24 */ /* 0x000fc4000f8e00ff */
[----:B------:R-:W-:Y:S02]  /*16f0*/  IMAD.U32 R11, RZ, RZ, UR7 ;  /* 0x00000007ff0b7e24 */ /* 0x000fe4000f8e00ff */
[----:B------:R-:W-:Y:S02]  /*1700*/  IMAD.MOV.U32 R8, RZ, RZ, 0x1e1 ;  /* 0x000001e1ff087424 */ /* 0x000fe400078e00ff */
[----:B------:R-:W-:Y:S02]  /*1710*/  IMAD.MOV.U32 R12, RZ, RZ, 0x1 ;  /* 0x00000001ff0c7424 */ /* 0x000fe400078e00ff */
[----:B0-----:R-:W-:-:S07]  /*1720*/  IMAD.MOV.U32 R13, RZ, RZ, RZ ;  /* 0x000000ffff0d7224 */ /* 0x001fce00078e00ff */
[----:B------:R-:W-:-:S07]  /*1730*/  LEPC R20, `(.L_x_17) ;  /* 0x000000001014794e */ /* 0x000fce0000000000 */
[----:B-1---5:R-:W-:Y:S05]  /*1740*/  CALL.ABS.NOINC R14 ;  /* 0x000000000e007343 */ /* 0x022fea0003c00000 */
.L_x_17:
[----:B------:R-:W-:-:S13]  /*1750*/  ISETP.NE.AND P0, PT, R102, 0x3, PT ;  /* 0x000000036600780c */ /* 0x000fda0003f05270 */
[----:B------:R-:W-:Y:S05]  /*1760*/  @!P0 BRA `(.L_x_18) ;  /* 0x0000000000048947 */ /* 0x000fea0003800000 */
[----:B------:R-:W-:Y:S01]  /*1770*/  BPT.TRAP 0x1 ;  /* 0x000000040000795c */ /* 0x000fe20000300000 */
.L_x_18:
[----:B0-----:R-:W-:Y:S02]  /*1780*/  IMAD.U32 R3, RZ, RZ, UR38 ;  /* 0x00000026ff037e24 */ /* 0x001fe4000f8e00ff */
[----:B------:R-:W-:-:S03]  /*1790*/  IMAD.U32 R0, RZ, RZ, UR39 ;  /* 0x00000027ff007e24 */ /* 0x000fc6000f8e00ff */
[----:B------:R-:W-:Y:S02]  /*17a0*/  LEA R3, R3, UR41, 0x3 ;  /* 0x0000002903037c11 */ /* 0x000fe4000f8e18ff */
[----:B------:R-:W-:-:S04]  /*17b0*/  SHF.L.U32 R0, R0, 0x1f, RZ ;  /* 0x0000001f00007819 */ /* 0x000fc800000006ff */
[----:B------:R0:W1:Y:S01]  /*17c0*/  SYNCS.PHASECHK.TRANS64.TRYWAIT P1, [R3+URZ], R0 ;  /* 0x00000000030075a7 */ /* 0x000062000802017f */
[----:B------:R-:W-:Y:S05]  /*17d0*/  @!P0 BRA `(.L_x_19) ;  /* 0x0000000000048947 */ /* 0x000fea0003800000 */
[----:B------:R-:W-:Y:S01]  /*17e0*/  BPT.TRAP 0x1 ;  /* 0x000000040000795c */ /* 0x000fe20000300000 */
.L_x_19:
[----:B------:R-:W-:-:S05]  /*17f0*/  IMAD.U32 R4, RZ, RZ, UR42 ;  /* 0x0000002aff047e24 */ /* 0x000fca000f8e00ff */
[----:B------:R-:W-:Y:S01]  /*1800*/  ISETP.GE.AND P2, PT, R4, 0x1, PT ;  /* 0x000000010400780c */ /* 0x000fe20003f46270 */
[----:B-1----:R-:W-:-:S12]  /*1810*/  @P1 BRA `(.L_x_20) ;  /* 0x0000000000081947 */ /* 0x002fd80003800000 */
[----:B------:R-:W1:Y:S02]  /*1820*/  SYNCS.PHASECHK.TRANS64.TRYWAIT P1, [R3+URZ], R0 ;  /* 0x00000000030075a7 */ /* 0x000e64000802017f */
[----:B-1----:R-:W-:Y:S05]  /*1830*/  @!P1 BRA `(.L_x_21) ;  /* 0x0000005400989947 */ /* 0x002fea0003800000 */
.L_x_20:
[----:B------:R-:W-:Y:S05]  /*1840*/  WARPSYNC.ALL ;  /* 0x0000000000007948 */ /* 0x000fea0003800000 */
[----:B------:R-:W-:Y:S01]  /*1850*/  UIADD3 UR4, UR41, 0x180, URZ ;  /* 0x0000018029047890 */ /* 0x000fe2000fffe03f */
[----:B------:R-:W-:Y:S01]  /*1860*/  WARPGROUP.ARRIVE ;  /* 0x00000000000079c5 */ /* 0x000fe20000000000 */
[----:B------:R-:W-:Y:S02]  /*1870*/  UIADD3 UR5, UR41, 0x12180, URZ ;  /* 0x0001218029057890 */ /* 0x000fe4000fffe03f */
[----:B------:R-:W-:Y:S02]  /*1880*/  USHF.R.U32.HI UR4, URZ, 0x4, UR4 ;  /* 0x000000043f047899 */ /* 0x000fe40008011604 */
[----:B------:R-:W-:-:S02]  /*1890*/  USHF.R.U32.HI UR5, URZ, 0x4, UR5 ;  /* 0x000000043f057899 */ /* 0x000fc40008011605 */
[----:B------:R-:W-:Y:S02]  /*18a0*/  ULOP3.LUT UR4, UR4, 0x3fff, URZ, 0xc0, !UPT ;  /* 0x00003fff04047892 */ /* 0x000fe4000f8ec03f */
[----:B------:R-:W-:Y:S02]  /*18b0*/  ULOP3.LUT UR5, UR5, 0x3fff, URZ, 0xc0, !UPT ;  /* 0x00003fff05057892 */ /* 0x000fe4000f8ec03f */
[----:B------:R-:W-:Y:S02]  /*18c0*/  ULOP3.LUT UR8, UR4, 0x10000, URZ, 0xfc, !UPT ;  /* 0x0001000004087892 */ /* 0x000fe4000f8efc3f */
[----:B------:R-:W-:Y:S02]  /*18d0*/  ULOP3.LUT UR9, UR5, 0x10000, URZ, 0xfc, !UPT ;  /* 0x0001000005097892 */ /* 0x000fe4000f8efc3f */
[----:B------:R-:W-:Y:S02]  /*18e0*/  ULEA UR10, UR38, UR8, 0x9 ;  /* 0x00000008260a7291 */ /* 0x000fe4000f8e483f */
[----:B------:R-:W-:Y:S01]  /*18f0*/  ULEA UR11, UR38, UR9, 0xa ;  /* 0x00000009260b7291 */ /* 0x000fe2000f8e503f */
[----:B------:R-:W-:Y:S01]  /*1900*/  UMOV UR5, 0x40000040 ;  /* 0x4000004000057882 */ /* 0x000fe20000000000 */
[----:B------:R-:W-:-:S03]  /*1910*/  UMOV UR7, 0x40000040 ;  /* 0x4000004000077882 */ /* 0x000fc60000000000 */
[----:B------:R-:W-:Y:S02]  /*1920*/  UMOV UR4, UR10 ;  /* 0x0000000a00047c82 */ /* 0x000fe40008000000 */
[----:B------:R-:W-:Y:S02]  /*1930*/  UMOV UR6, UR11 ;  /* 0x0000000b00067c82 */ /* 0x000fe40008000000 */
[----:B------:R-:W-:Y:S01]  /*1940*/  HGMMA.64x128x8.F32.TF32 R24, gdesc[UR4], RZ, !UPT, gsb0 ;  /* 0x05e00000041879f0 */ /* 0x000fe2000c0028ff */
[----:B------:R-:W-:Y:S02]  /*1950*/  UIADD3 UR4, UR10, 0x2, URZ ;  /* 0x000000020a047890 */ /* 0x000fe4000fffe03f */
[----:B------:R-:W-:Y:S01]  /*1960*/  UIADD3 UR6, UR11, 0x2, URZ ;  /* 0x000000020b067890 */ /* 0x000fe2000fffe03f */
[----:B------:R-:W-:Y:S01]  /*1970*/  UMOV UR5, 0x40000040 ;  /* 0x4000004000057882 */ /* 0x000fe20000000000 */
[----:B------:R-:W-:Y:S01]  /*1980*/  UMOV UR7, 0x40000040 ;  /* 0x4000004000077882 */ /* 0x000fe20000000000 */
[----:B------:R-:W-:-:S02]  /*1990*/  WARPGROUP.DEPBAR.LE gsb0, 0x0 ;  /* 0x00008000000079c5 */ /* 0x000fc40000010000 */
[----:B------:R-:W-:-:S06]  /*19a0*/  WARPGROUP.ARRIVE ;  /* 0x00000000000079c5 */ /* 0x000fcc0000000000 */
[----:B------:R-:W-:Y:S01]  /*19b0*/  HGMMA.64x128x8.F32.TF32 R24, gdesc[UR4], R24, gsb0 ;  /* 0x05e00000041879f0 */ /* 0x000fe20008002818 */
[----:B------:R-:W-:Y:S02]  /*19c0*/  UIADD3 UR4, UR10, 0x4, URZ ;  /* 0x000000040a047890 */ /* 0x000fe4000fffe03f */
[----:B------:R-:W-:Y:S01]  /*19d0*/  UIADD3 UR6, UR11, 0x4, URZ ;  /* 0x000000040b067890 */ /* 0x000fe2000fffe03f */
[----:B------:R-:W-:Y:S01]  /*19e0*/  UMOV UR5, 0x40000040 ;  /* 0x4000004000057882 */ /* 0x000fe20000000000 */
[----:B------:R-:W-:Y:S01]  /*19f0*/  UMOV UR7, 0x40000040 ;  /* 0x4000004000077882 */ /* 0x000fe20000000000 */
[----:B------:R-:W-:Y:S02]  /*1a00*/  WARPGROUP.DEPBAR.LE gsb0, 0x0 ;  /* 0x00008000000079c5 */ /* 0x000fe40000010000 */
        /* <DEDUP_REMOVED lines=8> */
[----:B------:R-:W-:Y:S03]  /*1a90*/  HGMMA.64x128x8.F32.TF32 R24, gdesc[UR4], R24, gsb0 ;  /* 0x05e00000041879f0 */ /* 0x000fe60008002818 */
[----:B------:R-:W-:Y:S02]  /*1aa0*/  WARPGROUP.DEPBAR.LE gsb0, 0x0 ;  /* 0x00008000000079c5 */ /* 0x000fe40000010000 */
[----:B------:R-:W-:Y:S05]  /*1ab0*/  @!P2 BRA `(.L_x_22) ;  /* 0x000000040010a947 */ /* 0x000fea0003800000 */
[----:B------:R-:W-:Y:S01]  /*1ac0*/  UIADD3 UR4, UR38, 0x1, URZ ;  /* 0x0000000126047890 */ /* 0x000fe2000fffe03f */
[----:B01----:R-:W-:Y:S01]  /*1ad0*/  IMAD.U32 R0, RZ, RZ, UR42 ;  /* 0x0000002aff007e24 */ /* 0x003fe2000f8e00ff */
[----:B------:R-:W-:Y:S02]  /*1ae0*/  UMOV UR11, UR38 ;  /* 0x00000026000b7c82 */ /* 0x000fe40008000000 */
[----:B------:R-:W-:-:S04]  /*1af0*/  UISETP.NE.AND UP0, UPT, UR4, 0x9, UPT ;  /* 0x000000090400788c */ /* 0x000fc8000bf05270 */
[----:B------:R-:W-:Y:S02]  /*1b00*/  USEL UR5, URZ, 0x1, UP0 ;  /* 0x000000013f057887 */ /* 0x000fe40008000000 */
[----:B------:R-:W-:Y:S02]  /*1b10*/  USEL UR10, UR4, URZ, UP0 ;  /* 0x0000003f040a7287 */ /* 0x000fe40008000000 */
[----:B------:R-:W-:-:S06]  /*1b20*/  ULOP3.LUT UR5, UR39, UR5, URZ, 0x3c, !UPT ;  /* 0x0000000527057292 */ /* 0x000fcc000f8e3c3f */
[----:B------:R-:W-:-:S07]  /*1b30*/  IMAD.U32 R5, RZ, RZ, UR5 ;  /* 0x00000005ff057e24 */ /* 0x000fce000f8e00ff */
.L_x_29:
[----:B01----:R-:W-:Y:S05]  /*1b40*/  @!P0 BRA `(.L_x_23) ;  /* 0x0000000000048947 */ /* 0x003fea0003800000 */
[----:B------:R-:W-:Y:S01]  /*1b50*/  BPT.TRAP 0x1 ;  /* 0x000000040000795c */ /* 0x000fe20000300000 */
.L_x_23:
[----:B------:R-:W-:Y:S01]  /*1b60*/  ULEA UR4, UR10, UR41, 0x3 ;  /* 0x000000290a047291 */ /* 0x000fe2000f8e183f */
[----:B------:R-:W-:-:S08]  /*1b70*/  SHF.L.U32 R3, R5, 0x1f, RZ ;  /* 0x0000001f05037819 */ /* 0x000fd000000006ff */
[----:B------:R0:W1:Y:S01]  /*1b80*/  SYNCS.PHASECHK.TRANS64.TRYWAIT P1, [UR4], R3 ;  /* 0x00000003ff0075a7 */ /* 0x0000620008020144 */
[----:B------:R-:W-:Y:S05]  /*1b90*/  @!P0 BRA `(.L_x_24) ;  /* 0x0000000000048947 */ /* 0x000fea0003800000 */
[----:B------:R-:W-:Y:S01]  /*1ba0*/  BPT.TRAP 0x1 ;  /* 0x000000040000795c */ /* 0x000fe20000300000 */
.L_x_24:
[----:B-1----:R-:W-:Y:S05]  /*1bb0*/  @P1 BRA `(.L_x_25) ;  /* 0x0000000000081947 */ /* 0x002fea0003800000 */
[----:B------:R-:W1:Y:S02]  /*1bc0*/  SYNCS.PHASECHK.TRANS64.TRYWAIT P1, [UR4], R3 ;  /* 0x00000003ff0075a7 */ /* 0x000e640008020144 */
[----:B-1----:R-:W-:Y:S05]  /*1bd0*/  @!P1 BRA `(.L_x_26) ;  /* 0x0000005000c49947 */ /* 0x002fea0003800000 */
.L_x_25:
[----:B------:R-:W-:Y:S01]  /*1be0*/  ULEA UR12, UR10, UR8, 0x9 ;  /* 0x000000080a0c7291 */ /* 0x000fe2000f8e483f */
[----:B------:R-:W-:Y:S01]  /*1bf0*/  WARPGROUP.ARRIVE ;  /* 0x00000000000079c5 */ /* 0x000fe20000000000 */
[----:B------:R-:W-:Y:S01]  /*1c00*/  ULEA UR13, UR10, UR9, 0xa ;  /* 0x000000090a0d7291 */ /* 0x000fe2000f8e503f */
[----:B------:R-:W-:Y:S01]  /*1c10*/  UMOV UR5, 0x40000040 ;  /* 0x4000004000057882 */ /* 0x000fe20000000000 */
[----:B------:R-:W-:-:S03]  /*1c20*/  UMOV UR7, 0x40000040 ;  /* 0x4000004000077882 */ /* 0x000fc60000000000 */
[----:B------:R-:W-:Y:S02]  /*1c30*/  UMOV UR4, UR12 ;  /* 0x0000000c00047c82 */ /* 0x000fe40008000000 */
[----:B------:R-:W-:Y:S02]  /*1c40*/  UMOV UR6, UR13 ;  /* 0x0000000d00067c82 */ /* 0x000fe40008000000 */
[----:B------:R-:W-:Y:S01]  /*1c50*/  HGMMA.64x128x8.F32.TF32 R24, gdesc[UR4], R24, gsb0 ;  /* 0x05e00000041879f0 */ /* 0x000fe20008002818 */
        /* <DEDUP_REMOVED lines=23> */
[----:B------:R-:W-:Y:S01]  /*1dd0*/  BPT.TRAP 0x1 ;  /* 0x000000040000795c */ /* 0x000fe20000300000 */
.L_x_27:
[----:B------:R-:W-:Y:S01]  /*1de0*/  ULEA UR4, UR11, UR41, 0x3 ;  /* 0x000000290b047291 */ /* 0x000fe2000f8e183f */
[----:B------:R-:W-:-:S03]  /*1df0*/  ISETP.GT.U32.AND P1, PT, R23, 0x1, PT ;  /* 0x000000011700780c */ /* 0x000fc60003f24070 */
[----:B------:R-:W-:-:S04]  /*1e00*/  UIADD3 UR4, UR4, 0x48, URZ ;  /* 0x0000004804047890 */ /* 0x000fc8000fffe03f */
[----:B------:R-:W-:-:S09]  /*1e10*/  UPRMT UR4, URZ, 0x654, UR4 ;  /* 0x000006543f047896 */ /* 0x000fd20008000004 */
[----:B------:R-:W-:Y:S01]  /*1e20*/  SYNCS.ARRIVE.TRANS64.RED.A1T0 RZ, [UR4], RZ ;  /* 0x000000ffffff79a7 */ /* 0x000fe20008100404 */
[----:B------:R-:W-:Y:S05]  /*1e30*/  @P1 BRA `(.L_x_28) ;  /* 0x0000000000041947 */ /* 0x000fea0003800000 */
[----:B------:R-:W-:Y:S01]  /*1e40*/  BPT.TRAP 0x1 ;  /* 0x000000040000795c */ /* 0x000fe20000300000 */
.L_x_28:
[----:B------:R-:W-:Y:S01]  /*1e50*/  UIADD3 UR10, UR10, 0x1, URZ ;  /* 0x000000010a0a7890 */ /* 0x000fe2000fffe03f */
[C---:B------:R-:W-:Y:S01]  /*1e60*/  ISETP.GT.AND P1, PT, R0.reuse, 0x1, PT ;  /* 0x000000010000780c */ /* 0x040fe20003f24270 */
[----:B------:R-:W-:Y:S01]  /*1e70*/  UIADD3 UR11, UR11, 0x1, URZ ;  /* 0x000000010b0b7890 */ /* 0x000fe2000fffe03f */
[----:B------:R-:W-:Y:S01]  /*1e80*/  VIADD R0, R0, 0xffffffff ;  /* 0xffffffff00007836 */ /* 0x000fe20000000000 */
[----:B------:R-:W-:Y:S02]  /*1e90*/  UISETP.NE.AND UP0, UPT, UR10, 0x9, UPT ;  /* 0x000000090a00788c */ /* 0x000fe4000bf05270 */
[----:B------:R-:W-:Y:S02]  /*1ea0*/  UISETP.NE.AND UP1, UPT, UR11, 0x9, UPT ;  /* 0x000000090b00788c */ /* 0x000fe4000bf25270 */
[----:B------:R-:W-:Y:S02]  /*1eb0*/  USEL UR4, URZ, 0x1, UP0 ;  /* 0x000000013f047887 */ /* 0x000fe40008000000 */
[----:B------:R-:W-:-:S02]  /*1ec0*/  USEL UR10, UR10, URZ, UP0 ;  /* 0x0000003f0a0a7287 */ /* 0x000fc40008000000 */
[----:B------:R-:W-:Y:S02]  /*1ed0*/  USEL UR11, UR11, URZ, UP1 ;  /* 0x0000003f0b0b7287 */ /* 0x000fe40008800000 */
[----:B------:R-:W-:Y:S01]  /*1ee0*/  LOP3.LUT R5, R5, UR4, RZ, 0x3c, !PT ;  /* 0x0000000405057c12 */ /* 0x000fe2000f8e3cff */
[----:B------:R-:W-:Y:S09]  /*1ef0*/  @P1 BRA `(.L_x_29) ;  /* 0xfffffffc00101947 */ /* 0x000ff2000383ffff */
.L_x_22:
[----:B01----:R-:W0:Y:S01]  /*1f00*/  LDC R0, c[0x0][0x28c] ;  /* 0x0000a300ff007b82 */ /* 0x003e220000000800 */
[----:B------:R-:W-:-:S04]  /*1f10*/  IMAD.U32 R3, RZ, RZ, UR47 ;  /* 0x0000002fff037e24 */ /* 0x000fc8000f8e00ff */
[----:B------:R1:W-:Y:S01]  /*1f20*/  SYNCS.ARRIVE.TRANS64.A1T0 RZ, [R3+UR46], RZ ;  /* 0x000000ff03ff79a7 */ /* 0x0003e2000810002e */
[----:B0-----:R-:W-:-:S13]  /*1f30*/  ISETP.GE.AND P1, PT, R0, 0x1, PT ;  /* 0x000000010000780c */ /* 0x001fda0003f26270 */
[----:B-1----:R-:W-:Y:S05]  /*1f40*/  @!P1 BRA `(.L_x_30) ;  /* 0x0000000000349947 */ /* 0x002fea0003800000 */
[----:B------:R-:W-:Y:S05]  /*1f50*/  @!P0 BRA `(.L_x_31) ;  /* 0x0000000000048947 */ /* 0x000fea0003800000 */
[----:B------:R-:W-:Y:S01]  /*1f60*/  BPT.TRAP 0x1 ;  /* 0x000000040000795c */ /* 0x000fe20000300000 */
.L_x_31:
[----:B------:R-:W-:Y:S01]  /*1f70*/  UIADD3 UR6, UR38, UR42, URZ ;  /* 0x0000002a26067290 */ /* 0x000fe2000fffe03f */
[----:B------:R-:W-:-:S03]  /*1f80*/  ISETP.GT.U32.AND P0, PT, R23, 0x1, PT ;  /* 0x000000011700780c */ /* 0x000fc60003f04070 */
[----:B------:R-:W-:-:S04]  /*1f90*/  UIMAD.WIDE.U32 UR4, UR6, 0x38e38e39, URZ ;  /* 0x38e38e39060478a5 */ /* 0x000fc8000f8e003f */
[----:B------:R-:W-:-:S04]  /*1fa0*/  USHF.R.U32.HI UR4, URZ, 0x1, UR5 ;  /* 0x000000013f047899 */ /* 0x000fc80008011605 */
[----:B------:R-:W-:-:S04]  /*1fb0*/  UIMAD UR6, UR4, -0x9, UR6 ;  /* 0xfffffff7040678a4 */ /* 0x000fc8000f8e0206 */
[----:B------:R-:W-:-:S04]  /*1fc0*/  ULEA UR6, UR6, UR41, 0x3 ;  /* 0x0000002906067291 */ /* 0x000fc8000f8e183f */
[----:B------:R-:W-:-:S04]  /*1fd0*/  UIADD3 UR6, UR6, 0x48, URZ ;  /* 0x0000004806067890 */ /* 0x000fc8000fffe03f */
[----:B------:R-:W-:-:S09]  /*1fe0*/  UPRMT UR6, URZ, 0x654, UR6 ;  /* 0x000006543f067896 */ /* 0x000fd20008000006 */
[----:B------:R-:W-:Y:S01]  /*1ff0*/  SYNCS.ARRIVE.TRANS64.RED.A1T0 RZ, [UR6], RZ ;  /* 0x000000ffffff79a7 */ /* 0x000fe20008100406 */
[----:B------:R-:W-:Y:S05]  /*2000*/  @P0 BRA `(.L_x_30) ;  /* 0x0000000000040947 */ /* 0x000fea0003800000 */
[----:B------:R-:W-:Y:S01]  /*2010*/  BPT.TRAP 0x1 ;  /* 0x000000040000795c */ /* 0x000fe20000300000 */
.L_x_30:
[----:B------:R-:W-:Y:S01]  /*2020*/  SHF.L.U32 R0, R103, 0x1f, RZ ;  /* 0x0000001f67007819 */ /* 0x000fe200000006ff */
[----:B------:R-:W-:Y:S01]  /*2030*/  UIADD3 UR38, UR38, UR45, URZ ;  /* 0x0000002d26267290 */ /* 0x000fe2000fffe03f */
[----:B------:R-:W-:Y:S01]  /*2040*/  SHF.R.S32.HI R9, RZ, 0x1f, R19 ;  /* 0x0000001fff097819 */ /* 0x000fe20000011413 */
[----:B------:R-:W-:Y:S01]  /*2050*/  UISETP.GE.U32.AND UP1, UPT, UR45, 0x9, UPT ;  /* 0x000000092d00788c */ /* 0x000fe2000bf26070 */
[----:B------:R-:W0:Y:S01]  /*2060*/  SYNCS.PHASECHK.TRANS64.TRYWAIT P0, [UR43+0x8], R0 ;  /* 0x00000800ff0075a7 */ /* 0x000e22000800016b */
[----:B------:R-:W-:-:S04]  /*2070*/  UISETP.GT.U32.AND UP0, UPT, UR38, 0x8, UPT ;  /* 0x000000082600788c */ /* 0x000fc8000bf04070 */
[----:B------:R-:W-:-:S04]  /*2080*/  UISETP.LT.U32.AND UP0, UPT, UR45, 0x9, UP0 ;  /* 0x000000092d00788c */ /* 0x000fc80008701070 */
[----:B------:R-:W-:Y:S02]  /*2090*/  USEL UR6, URZ, 0x1, !UP0 ;  /* 0x000000013f067887 */ /* 0x000fe4000c000000 */
[----:B------:R-:W-:Y:S02]  /*20a0*/  @UP1 UIMAD.WIDE.U32 UR4, UR38, 0x38e38e39, URZ ;  /* 0x38e38e39260418a5 */ /* 0x000fe4000f8e003f */
[----:B------:R-:W-:Y:S02]  /*20b0*/  ULOP3.LUT UR39, UR39, UR6, URZ, 0x3c, !UPT ;  /* 0x0000000627277292 */ /* 0x000fe4000f8e3c3f */
[----:B------:R-:W-:-:S04]  /*20c0*/  @UP1 USHF.R.U32.HI UR4, URZ, 0x1, UR5 ;  /* 0x000000013f041899 */ /* 0x000fc80008011605 */
[----:B------:R-:W-:Y:S01]  /*20d0*/  @UP1 ULOP3.LUT UR39, UR39, 0x1, UR4, 0x78, !UPT ;  /* 0x0000000127271892 */ /* 0x000fe2000f8e7804 */
[----:B0-----:R-:W-:Y:S11]  /*20e0*/  @!P0 BRA `(.L_x_32) ;  /* 0x0000004c00988947 */ /* 0x001ff60003800000 */
.L_x_191:
[----:B------:R-:W-:Y:S01]  /*20f0*/  ULDC.64 UR4, c[0x0][0x5d0] ;  /* 0x0001740000047ab9 */ /* 0x000fe20000000a00 */
[----:B------:R-:W-:Y:S01]  /*2100*/  ULDC UR6, c[0x0][0x284] ;  /* 0x0000a10000067ab9 */ /* 0x000fe20000000800 */
[----:B0-----:R-:W-:Y:S02]  /*2110*/  IMAD R0, R9, UR4, RZ ;  /* 0x0000000409007c24 */ /* 0x001fe4000f8e02ff */
[----:B------:R-:W-:Y:S02]  /*2120*/  IMAD.SHL.U32 R12, R18, 0x80, RZ ;  /* 0x00000080120c7824 */ /* 0x000fe400078e00ff */
[C---:B------:R-:W-:Y:S02]  /*2130*/  IMAD R3, R19.reuse, UR5, R0 ;  /* 0x0000000513037c24 */ /* 0x040fe4000f8e0200 */
[----:B------:R-:W-:Y:S01]  /*2140*/  IMAD.SHL.U32 R0, R22, 0x40, RZ ;  /* 0x0000004016007824 */ /* 0x000fe200078e00ff */
[----:B------:R-:W-:Y:S01]  /*2150*/  SHF.R.S32.HI R13, RZ, 0x1f, R12 ;  /* 0x0000001fff0d7819 */ /* 0x000fe2000001140c */
[----:B------:R-:W-:Y:S01]  /*2160*/  IMAD.WIDE.U32 R4, R19, UR4, R92 ;  /* 0x0000000413047c25 */ /* 0x000fe2000f8e005c */
[----:B------:R-:W-:-:S02]  /*2170*/  ULDC.64 UR4, c[0x0][0x5c8] ;  /* 0x0001720000047ab9 */ /* 0x000fc40000000a00 */
[----:B------:R-:W-:Y:S01]  /*2180*/  ISETP.GE.AND P0, PT, R0, UR6, PT ;  /* 0x0000000600007c0c */ /* 0x000fe2000bf06270 */
[----:B------:R-:W-:Y:S01]  /*2190*/  ULDC UR6, c[0x0][0x288] ;  /* 0x0000a20000067ab9 */ /* 0x000fe20000000800 */
[----:B------:R-:W-:Y:S01]  /*21a0*/  IADD3 R4, P1, R12, R4, RZ ;  /* 0x000000040c047210 */ /* 0x000fe20007f3e0ff */
[----:B------:R-:W-:Y:S01]  /*21b0*/  IMAD.WIDE R104, R22, 0x40, R90 ;  /* 0x0000004016687825 */ /* 0x000fe200078e025a */
[----:B------:R-:W-:Y:S02]  /*21c0*/  ISETP.GE.OR P0, PT, R12, UR6, P0 ;  /* 0x000000060c007c0c */ /* 0x000fe40008706670 */
[----:B------:R-:W-:Y:S01]  /*21d0*/  IADD3.X R5, R13, R5, R3, P1, !PT ;  /* 0x000000050d057210 */ /* 0x000fe20000ffe403 */
[----:B------:R-:W-:-:S04]  /*21e0*/  IMAD R7, R105, UR4, RZ ;  /* 0x0000000469077c24 */ /* 0x000fc8000f8e02ff */
[C---:B------:R-:W-:Y:S02]  /*21f0*/  IMAD R7, R104.reuse, UR5, R7 ;  /* 0x0000000568077c24 */ /* 0x040fe4000f8e0207 */
[----:B------:R-:W-:-:S04]  /*2200*/  IMAD.WIDE.U32 R106, R104, UR4, R4 ;  /* 0x00000004686a7c25 */ /* 0x000fc8000f8e0004 */
[----:B------:R-:W-:Y:S05]  /*2210*/  @P0 BRA `(.L_x_33) ;  /* 0x0000003000d00947 */ /* 0x000fea0003800000 */
[----:B-----5:R-:W-:Y:S01]  /*2220*/  FSETP.NEU.AND P0, PT, R89, RZ, PT ;  /* 0x000000ff5900720b */ /* 0x020fe20003f0d000 */
[----:B------:R-:W-:Y:S01]  /*2230*/  IMAD.IADD R3, R97, 0x1, -R12 ;  /* 0x0000000161037824 */ /* 0x000fe200078e0a0c */
[----:B------:R-:W-:Y:S01]  /*2240*/  BSSY B0, `(.L_x_33) ;  /* 0x0000331000007945 */ /* 0x000fe20003800000 */
[----:B------:R-:W-:Y:S02]  /*2250*/  IMAD.IADD R0, R101, 0x1, -R0 ;  /* 0x0000000165007824 */ /* 0x000fe400078e0a00 */
[----:B------:R-:W-:Y:S01]  /*2260*/  IMAD.IADD R115, R107, 0x1, R7 ;  /* 0x000000016b737824 */ /* 0x000fe200078e0207 */
[----:B------:R-:W-:-:S04]  /*2270*/  ISETP.GT.AND P3, PT, R3, RZ, PT ;  /* 0x000000ff0300720c */ /* 0x000fc80003f64270 */
[----:B------:R-:W-:-:S03]  /*2280*/  ISETP.GT.AND P1, PT, R0, RZ, P3 ;  /* 0x000000ff0000720c */ /* 0x000fc60001f24270 */
[----:B------:R-:W-:Y:S10]  /*2290*/  @!P0 BRA `(.L_x_34) ;  /* 0x0000002400148947 */ /* 0x000ff40003800000 */
[----:B------:R-:W0:Y:S01]  /*22a0*/  LDC.64 R108, c[0x0][0x5b8] ;  /* 0x00016e00ff6c7b82 */ /* 0x000e220000000a00 */
[----:B------:R-:W-:-:S07]  /*22b0*/  ULDC.64 UR4, c[0x0][0x5c0] ;  /* 0x0001700000047ab9 */ /* 0x000fce0000000a00 */
[----:B------:R-:W1:Y:S08]  /*22c0*/  LDC.64 R110, c[0x0][0x5b0] ;  /* 0x00016c00ff6e7b82 */ /* 0x000e700000000a00 */
[----:B------:R-:W2:Y:S01]  /*22d0*/  LDC.64 R112, c[0x0][0x5a8] ;  /* 0x00016a00ff707b82 */ /* 0x000ea20000000a00 */
[-C--:B0-----:R-:W-:Y:S02]  /*22e0*/  IMAD R6, R9, R108.reuse, RZ ;  /* 0x0000006c09067224 */ /* 0x081fe400078e02ff */
[----:B------:R-:W-:-:S04]  /*22f0*/  IMAD.WIDE.U32 R4, R19, R108, R92 ;  /* 0x0000006c13047225 */ /* 0x000fc800078e005c */
[----:B------:R-:W-:Y:S01]  /*2300*/  IMAD R107, R19, R109, R6 ;  /* 0x0000006d136b7224 */ /* 0x000fe200078e0206 */
[----:B------:R-:W-:Y:S01]  /*2310*/  IADD3 R6, P0, R12, R4, RZ ;  /* 0x000000040c067210 */ /* 0x000fe20007f1e0ff */
[----:B-1----:R-:W-:-:S03]  /*2320*/  IMAD R4, R105, R110, RZ ;  /* 0x0000006e69047224 */ /* 0x002fc600078e02ff */
[----:B------:R-:W-:Y:S01]  /*2330*/  IADD3.X R7, R13, R5, R107, P0, !PT ;  /* 0x000000050d077210 */ /* 0x000fe200007fe46b */
[C---:B------:R-:W-:Y:S02]  /*2340*/  IMAD R105, R104.reuse, R111, R4 ;  /* 0x0000006f68697224 */ /* 0x040fe400078e0204 */
[----:B------:R-:W-:-:S04]  /*2350*/  IMAD.WIDE.U32 R4, R104, R110, R6 ;  /* 0x0000006e68047225 */ /* 0x000fc800078e0006 */
[----:B------:R-:W-:Y:S01]  /*2360*/  IMAD.IADD R5, R5, 0x1, R105 ;  /* 0x0000000105057824 */ /* 0x000fe200078e0269 */
[----:B--2---:R-:W-:-:S04]  /*2370*/  LEA R10, P0, R4, R112, 0x2 ;  /* 0x00000070040a7211 */ /* 0x004fc800078010ff */
[----:B------:R-:W-:-:S05]  /*2380*/  LEA.HI.X R11, R4, R113, R5, 0x2, P0 ;  /* 0x00000071040b7211 */ /* 0x000fca00000f1405 */
[----:B------:R0:W2:Y:S01]  /*2390*/  @P1 LDG.E.LTC128B R18, desc[UR36][R10.64] ;  /* 0x000000240a121981 */ /* 0x0000a2000c1e1920 */
[----:B------:R-:W-:Y:S01]  /*23a0*/  IMAD.WIDE.U32 R4, R104, R110, R12 ;  /* 0x0000006e68047225 */ /* 0x000fe200078e000c */
[----:B------:R-:W-:Y:S01]  /*23b0*/  SHF.L.U64.HI R21, R110, 0x3, R111 ;  /* 0x000000036e157819 */ /* 0x000fe2000001026f */
[----:B------:R-:W-:Y:S01]  /*23c0*/  BSSY B1, `(.L_x_35) ;  /* 0x0000017000017945 */ /* 0x000fe20003800000 */
[----:B------:R-:W-:Y:S01]  /*23d0*/  ISETP.GT.AND P3, PT, R0, 0x8, P3 ;  /* 0x000000080000780c */ /* 0x000fe20001f64270 */
[----:B------:R-:W-:Y:S01]  /*23e0*/  IMAD.SHL.U32 R20, R110, 0x8, RZ ;  /* 0x000000086e147824 */ /* 0x000fe200078e00ff */
[----:B------:R-:W-:-:S03]  /*23f0*/  IADD3 R14, P0, R92, R4, RZ ;  /* 0x000000045c0e7210 */ /* 0x000fc60007f1e0ff */
[----:B------:R-:W-:Y:S01]  /*2400*/  IMAD.WIDE.U32 R20, R104, R110, R20 ;  /* 0x0000006e68147225 */ /* 0x000fe200078e0014 */
[----:B------:R-:W-:Y:S02]  /*2410*/  IADD3.X R15, R93, R105, R5, P0, !PT ;  /* 0x000000695d0f7210 */ /* 0x000fe400007fe405 */
[----:B------:R-:W-:Y:S01]  /*2420*/  LEA R8, P0, R106, UR4, 0x2 ;  /* 0x000000046a087c11 */ /* 0x000fe2000f8010ff */
[----:B------:R-:W-:Y:S01]  /*2430*/  IMAD.IADD R105, R105, 0x1, R21 ;  /* 0x0000000169697824 */ /* 0x000fe200078e0215 */
[----:B0-----:R-:W-:Y:S01]  /*2440*/  IADD3 R10, P2, R6, R20, RZ ;  /* 0x00000014060a7210 */ /* 0x001fe20007f5e0ff */
[----:B------:R-:W-:Y:S01]  /*2450*/  IMAD.WIDE.U32 R14, R19, R108, R14 ;  /* 0x0000006c130e7225 */ /* 0x000fe200078e000e */
[----:B------:R-:W-:-:S03]  /*2460*/  LEA.HI.X R9, R106, UR5, R115, 0x2, P0 ;  /* 0x000000056a097c11 */ /* 0x000fc600080f1473 */
[----:B------:R-:W-:Y:S01]  /*2470*/  IMAD.IADD R15, R107, 0x1, R15 ;  /* 0x000000016b0f7824 */ /* 0x000fe200078e020f */
[----:B------:R-:W-:Y:S01]  /*2480*/  LEA R4, P0, R14, R112, 0x2 ;  /* 0x000000700e047211 */ /* 0x000fe200078010ff */
[----:B------:R-:W-:Y:S02]  /*2490*/  IMAD.X R7, R105, 0x1, R7, P2 ;  /* 0x0000000169077824 */ /* 0x000fe400010e0607 */
[----:B--2---:R-:W-:-:S04]  /*24a0*/  FMUL R5, R18, R89 ;  /* 0x0000005912057220 */ /* 0x004fc80000400000 */
[----:B------:R-:W-:Y:S01]  /*24b0*/  FFMA R11, R24, R88, R5 ;  /* 0x00000058180b7223 */ /* 0x000fe20000000005 */
[----:B------:R-:W-:Y:S02]  /*24c0*/  LEA.HI.X R5, R14, R113, R15, 0x2, P0 ;  /* 0x000000710e057211 */ /* 0x000fe400000f140f */
[----:B------:R-:W-:Y:S02]  /*24d0*/  ISETP.GT.AND P0, PT, R3, 0x1, PT ;  /* 0x000000010300780c */ /* 0x000fe40003f04270 */
[----:B------:R0:W-:Y:S01]  /*24e0*/  @P1 STG.E desc[UR36][R8.64], R11 ;  /* 0x0000000b08001986 */ /* 0x0001e2000c101924 */
[----:B------:R-:W-:Y:S02]  /*24f0*/  LEA R14, P1, R10, R112, 0x2 ;  /* 0x000000700a0e7211 */ /* 0x000fe400078210ff */
[----:B------:R-:W-:-:S13]  /*2500*/  ISETP.GT.AND P4, PT, R0, RZ, P0 ;  /* 0x000000ff0000720c */ /* 0x000fda0000784270 */
[----:B0-----:R-:W-:Y:S05]  /*2510*/  @!P4 BRA `(.L_x_36) ;  /* 0x000000000004c947 */ /* 0x001fea0003800000 */
[----:B------:R0:W5:Y:S02]  /*2520*/  LDG.E.LTC128B R18, desc[UR36][R4.64+0x4] ;  /* 0x0000042404127981 */ /* 0x000164000c1e1920 */
.L_x_36:
[----:B------:R-:W-:Y:S05]  /*2530*/  BSYNC B1 ;  /* 0x0000000000017941 */ /* 0x000fea0003800000 */
.L_x_35:
[----:B-----5:R-:W-:Y:S01]  /*2540*/  FMUL R6, R18, R89 ;  /* 0x0000005912067220 */ /* 0x020fe20000400000 */
[----:B------:R-:W-:-:S03]  /*2550*/  LEA.HI.X R15, R10, R113, R7, 0x2, P1 ;  /* 0x000000710a0f7211 */ /* 0x000fc600008f1407 */
[----:B------:R-:W-:-:S05]  /*2560*/  FFMA R25, R25, R88, R6 ;  /* 0x0000005819197223 */ /* 0x000fca0000000006 */
[----:B------:R1:W-:Y:S04]  /*2570*/  @P4 STG.E desc[UR36][R8.64+0x4], R25 ;  /* 0x0000041908004986 */ /* 0x0003e8000c101924 */
[----:B------:R-:W2:Y:S01]  /*2580*/  @P3 LDG.E.LTC128B R18, desc[UR36][R14.64] ;  /* 0x000000240e123981 */ /* 0x000ea2000c1e1920 */
[----:B------:R-:W-:Y:S01]  /*2590*/  IADD3 R12, P1, P2, R92, R20, R12 ;  /* 0x000000145c0c7210 */ /* 0x000fe20007a3e00c */
[----:B------:R-:W-:Y:S01]  /*25a0*/  BSSY B1, `(.L_x_37) ;  /* 0x0000010000017945 */ /* 0x000fe20003800000 */
[C---:B------:R-:W-:Y:S02]  /*25b0*/  SHF.L.U64.HI R11, R94.reuse, 0x2, R95 ;  /* 0x000000025e0b7819 */ /* 0x040fe4000001025f */
[----:B------:R-:W-:Y:S02]  /*25c0*/  IADD3.X R13, R93, R105, R13, P1, P2 ;  /* 0x000000695d0d7210 */ /* 0x000fe40000fe440d */
[----:B------:R-:W-:-:S02]  /*25d0*/  LEA R10, P2, R94, R8, 0x2 ;  /* 0x000000085e0a7211 */ /* 0x000fc400078410ff */
[----:B------:R-:W-:Y:S01]  /*25e0*/  ISETP.GT.AND P0, PT, R0, 0x8, P0 ;  /* 0x000000080000780c */ /* 0x000fe20000704270 */
[----:B------:R-:W-:Y:S01]  /*25f0*/  IMAD.WIDE.U32 R12, R19, R108, R12 ;  /* 0x0000006c130c7225 */ /* 0x000fe200078e000c */
[----:B------:R-:W-:-:S03]  /*2600*/  ISETP.GT.AND P1, PT, R3, 0x8, PT ;  /* 0x000000080300780c */ /* 0x000fc60003f24270 */
[----:B------:R-:W-:Y:S01]  /*2610*/  IMAD.X R11, R11, 0x1, R9, P2 ;  /* 0x000000010b0b7824 */ /* 0x000fe200010e0609 */
[----:B------:R-:W-:Y:S01]  /*2620*/  LEA R6, P4, R12, R112, 0x2 ;  /* 0x000000700c067211 */ /* 0x000fe200078810ff */
[----:B------:R-:W-:Y:S02]  /*2630*/  IMAD.IADD R13, R107, 0x1, R13 ;  /* 0x000000016b0d7824 */ /* 0x000fe400078e020d */
[----:B--2---:R-:W-:-:S04]  /*2640*/  FMUL R7, R18, R89 ;  /* 0x0000005912077220 */ /* 0x004fc80000400000 */
[----:B------:R-:W-:Y:S01]  /*2650*/  FFMA R15, R26, R88, R7 ;  /* 0x000000581a0f7223 */ /* 0x000fe20000000007 */
[----:B------:R-:W-:-:S04]  /*2660*/  LEA.HI.X R7, R12, R113, R13, 0x2, P4 ;  /* 0x000000710c077211 */ /* 0x000fc800020f140d */
[----:B------:R1:W-:Y:S01]  /*2670*/  @P3 STG.E desc[UR36][R10.64], R15 ;  /* 0x0000000f0a003986 */ /* 0x0003e2000c101924 */
[----:B------:R-:W-:Y:S05]  /*2680*/  @!P0 BRA `(.L_x_38) ;  /* 0x0000000000048947 */ /* 0x000fea0003800000 */
[----:B------:R2:W5:Y:S02]  /*2690*/  LDG.E.LTC128B R18, desc[UR36][R6.64+0x4] ;  /* 0x0000042406127981 */ /* 0x000564000c1e1920 */
.L_x_38:
[----:B------:R-:W-:Y:S05]  /*26a0*/  BSYNC B1 ;  /* 0x0000000000017941 */ /* 0x000fea0003800000 */
.L_x_37:
[----:B-----5:R-:W-:Y:S01]  /*26b0*/  FMUL R12, R18, R89 ;  /* 0x00000059120c7220 */ /* 0x020fe20000400000 */
[----:B------:R-:W-:Y:S01]  /*26c0*/  ISETP.GT.AND P3, PT, R0, RZ, P1 ;  /* 0x000000ff0000720c */ /* 0x000fe20000f64270 */
[----:B------:R-:W-:Y:S01]  /*26d0*/  BSSY B1, `(.L_x_39) ;  /* 0x0000006000017945 */ /* 0x000fe20003800000 */
[----:B------:R-:W-:Y:S01]  /*26e0*/  ISETP.GT.AND P2, PT, R3, 0x9, PT ;  /* 0x000000090300780c */ /* 0x000fe20003f44270 */
[----:B------:R-:W-:-:S05]  /*26f0*/  FFMA R27, R27, R88, R12 ;  /* 0x000000581b1b7223 */ /* 0x000fca000000000c */
[----:B------:R3:W-:Y:S05]  /*2700*/  @P0 STG.E desc[UR36][R10.64+0x4], R27 ;  /* 0x0000041b0a000986 */ /* 0x0007ea000c101924 */
[----:B------:R-:W-:Y:S05]  /*2710*/  @!P3 BRA `(.L_x_40) ;  /* 0x000000000004b947 */ /* 0x000fea0003800000 */
[----:B------:R4:W5:Y:S02]  /*2720*/  LDG.E.LTC128B R18, desc[UR36][R4.64+0x20] ;  /* 0x0000202404127981 */ /* 0x000964000c1e1920 */
.L_x_40:
[----:B------:R-:W-:Y:S05]  /*2730*/  BSYNC B1 ;  /* 0x0000000000017941 */ /* 0x000fea0003800000 */
.L_x_39:
[----:B-----5:R-:W-:Y:S01]  /*2740*/  FMUL R13, R18, R89 ;  /* 0x00000059120d7220 */ /* 0x020fe20000400000 */
[----:B------:R-:W-:Y:S01]  /*2750*/  ISETP.GT.AND P0, PT, R0, RZ, P2 ;  /* 0x000000ff0000720c */ /* 0x000fe20001704270 */
[----:B------:R-:W-:Y:S02]  /*2760*/  BSSY B1, `(.L_x_41) ;  /* 0x0000005000017945 */ /* 0x000fe40003800000 */
[----:B------:R-:W-:-:S05]  /*2770*/  FFMA R13, R28, R88, R13 ;  /* 0x000000581c0d7223 */ /* 0x000fca000000000d */
[----:B------:R0:W-:Y:S05]  /*2780*/  @P3 STG.E desc[UR36][R8.64+0x20], R13 ;  /* 0x0000200d08003986 */ /* 0x0001ea000c101924 */
[----:B------:R-:W-:Y:S05]  /*2790*/  @!P0 BRA `(.L_x_42) ;  /* 0x0000000000048947 */ /* 0x000fea0003800000 */
[----:B------:R0:W5:Y:S02]  /*27a0*/  LDG.E.LTC128B R18, desc[UR36][R4.64+0x24] ;  /* 0x0000242404127981 */ /* 0x000164000c1e1920 */
.L_x_42:
[----:B------:R-:W-:Y:S05]  /*27b0*/  BSYNC B1 ;  /* 0x0000000000017941 */ /* 0x000fea0003800000 */
.L_x_41:
[----:B-----5:R-:W-:Y:S01]  /*27c0*/  FMUL R12, R18, R89 ;  /* 0x00000059120c7220 */ /* 0x020fe20000400000 */
[----:B------:R-:W-:Y:S01]  /*27d0*/  ISETP.GT.AND P1, PT, R0, 0x8, P1 ;  /* 0x000000080000780c */ /* 0x000fe20000f24270 */
[----:B------:R-:W-:Y:S02]  /*27e0*/  BSSY B1, `(.L_x_43) ;  /* 0x0000005000017945 */ /* 0x000fe40003800000 */
[----:B------:R-:W-:-:S05]  /*27f0*/  FFMA R29, R29, R88, R12 ;  /* 0x000000581d1d7223 */ /* 0x000fca000000000c */
[----:B------:R0:W-:Y:S05]  /*2800*/  @P0 STG.E desc[UR36][R8.64+0x24], R29 ;  /* 0x0000241d08000986 */ /* 0x0001ea000c101924 */
[----:B------:R-:W-:Y:S05]  /*2810*/  @!P1 BRA `(.L_x_44) ;  /* 0x0000000000049947 */ /* 0x000fea0003800000 */
[----:B------:R0:W5:Y:S02]  /*2820*/  LDG.E.LTC128B R18, desc[UR36][R6.64+0x20] ;  /* 0x0000202406127981 */ /* 0x000164000c1e1920 */
.L_x_44:
[----:B------:R-:W-:Y:S05]  /*2830*/  BSYNC B1 ;  /* 0x0000000000017941 */ /* 0x000fea0003800000 */
.L_x_43:
[----:B0----5:R-:W-:Y:S01]  /*2840*/  FMUL R13, R18, R89 ;  /* 0x00000059120d7220 */ /* 0x021fe20000400000 */
[----:B------:R-:W-:Y:S01]  /*2850*/  ISETP.GT.AND P2, PT, R0, 0x8, P2 ;  /* 0x000000080000780c */ /* 0x000fe20001744270 */
[----:B------:R-:W-:Y:S01]  /*2860*/  BSSY B1, `(.L_x_45) ;  /* 0x0000006000017945 */ /* 0x000fe20003800000 */
[----:B------:R-:W-:Y:S01]  /*2870*/  ISETP.GT.AND P0, PT, R3, 0x10, PT ;  /* 0x000000100300780c */ /* 0x000fe20003f04270 */
[----:B------:R-:W-:-:S05]  /*2880*/  FFMA R13, R30, R88, R13 ;  /* 0x000000581e0d7223 */ /* 0x000fca000000000d */
[----:B------:R0:W-:Y:S05]  /*2890*/  @P1 STG.E desc[UR36][R10.64+0x20], R13 ;  /* 0x0000200d0a001986 */ /* 0x0001ea000c101924 */
[----:B------:R-:W-:Y:S05]  /*28a0*/  @!P2 BRA `(.L_x_46) ;  /* 0x000000000004a947 */ /* 0x000fea0003800000 */
[----:B------:R0:W5:Y:S02]  /*28b0*/  LDG.E.LTC128B R18, desc[UR36][R6.64+0x24] ;  /* 0x0000242406127981 */ /* 0x000164000c1e1920 */
.L_x_46:
[----:B------:R-:W-:Y:S05]  /*28c0*/  BSYNC B1 ;  /* 0x0000000000017941 */ /* 0x000fea0003800000 */
.L_x_45:
        /* <DEDUP_REMOVED lines=8> */
.L_x_48:
[----:B------:R-:W-:Y:S05]  /*2950*/  BSYNC B1 ;  /* 0x0000000000017941 */ /* 0x000fea0003800000 */
.L_x_47:
[----:B0----5:R-:W-:Y:S01]  /*2960*/  FMUL R13, R18, R89 ;  /* 0x00000059120d7220 */ /* 0x021fe20000400000 */
[----:B------:R-:W-:Y:S01]  /*2970*/  ISETP.GT.AND P2, PT, R0, RZ, P1 ;  /* 0x000000ff0000720c */ /* 0x000fe20000f44270 */
[----:B------:R-:W-:Y:S02]  /*2980*/  BSSY B1, `(.L_x_49) ;  /* 0x0000005000017945 */ /* 0x000fe40003800000 */
[----:B------:R-:W-:-:S05]  /*2990*/  FFMA R13, R32, R88, R13 ;  /* 0x00000058200d7223 */ /* 0x000fca000000000d */
[----:B------:R0:W-:Y:S05]  /*29a0*/  @P3 STG.E desc[UR36][R8.64+0x40], R13 ;  /* 0x0000400d08003986 */ /* 0x0001ea000c101924 */
[----:B------:R-:W-:Y:S05]  /*29b0*/  @!P2 BRA `(.L_x_50) ;  /* 0x000000000004a947 */ /* 0x000fea0003800000 */
[----:B------:R0:W5:Y:S02]  /*29c0*/  LDG.E.LTC128B R18, desc[UR36][R4.64+0x44] ;  /* 0x0000442404127981 */ /* 0x000164000c1e1920 */
.L_x_50:
[----:B------:R-:W-:Y:S05]  /*29d0*/  BSYNC B1 ;  /* 0x0000000000017941 */ /* 0x000fea0003800000 */
.L_x_49:
[----:B-----5:R-:W-:Y:S01]  /*29e0*/  FMUL R12, R18, R89 ;  /* 0x00000059120c7220 */ /* 0x020fe20000400000 */
[----:B------:R-:W-:Y:S01]  /*29f0*/  ISETP.GT.AND P0, PT, R0, 0x8, P0 ;  /* 0x000000080000780c */ /* 0x000fe20000704270 */
[----:B------:R-:W-:Y:S02]  /*2a00*/  BSSY B1, `(.L_x_51) ;  /* 0x0000005000017945 */ /* 0x000fe40003800000 */
[----:B------:R-:W-:-:S05]  /*2a10*/  FFMA R33, R33, R88, R12 ;  /* 0x0000005821217223 */ /* 0x000fca000000000c */
[----:B------:R0:W-:Y:S05]  /*2a20*/  @P2 STG.E desc[UR36][R8.64+0x44], R33 ;  /* 0x0000442108002986 */ /* 0x0001ea000c101924 */
[----:B------:R-:W-:Y:S05]  /*2a30*/  @!P0 BRA `(.L_x_52) ;  /* 0x0000000000048947 */ /* 0x000fea0003800000 */
[----:B------:R0:W5:Y:S02]  /*2a40*/  LDG.E.LTC128B R18, desc[UR36][R6.64+0x40] ;  /* 0x0000402406127981 */ /* 0x000164000c1e1920 */
.L_x_52:
[----:B------:R-:W-:Y:S05]  /*2a50*/  BSYNC B1 ;  /* 0x0000000000017941 */ /* 0x000fea0003800000 */
.L_x_51:
        /* <DEDUP_REMOVED lines=8> */
.L_x_54:
[----:B------:R-:W-:Y:S05]  /*2ae0*/  BSYNC B1 ;  /* 0x0000000000017941 */ /* 0x000fea0003800000 */
.L_x_53:
        /* <DEDUP_REMOVED lines=8> */
.L_x_56:
[----:B------:R-:W-:Y:S05]  /*2b70*/  BSYNC B1 ;  /* 0x0000000000017941 */ /* 0x000fea0003800000 */
.L_x_55:
[----:B0----5:R-:W-:Y:S01]  /*2b80*/  FMUL R13, R18, R89 ;  /* 0x00000059120d7220 */ /* 0x021fe20000400000 */
[----:B------:R-:W-:Y:S01]  /*2b90*/  ISETP.GT.AND P1, PT, R0, RZ, P0 ;  /* 0x000000ff0000720c */ /* 0x000fe20000724270 */
[----:B------:R-:W-:Y:S02]  /*2ba0*/  BSSY B1, `(.L_x_57) ;  /* 0x0000005000017945 */ /* 0x000fe40003800000 */
[----:B------:R-:W-:-:S05]  /*2bb0*/  FFMA R13, R36, R88, R13 ;  /* 0x00000058240d7223 */ /* 0x000fca000000000d */
[----:B------:R0:W-:Y:S05]  /*2bc0*/  @P3 STG.E desc[UR36][R8.64+0x60], R13 ;  /* 0x0000600d08003986 */ /* 0x0001ea000c101924 */
[----:B------:R-:W-:Y:S05]  /*2bd0*/  @!P1 BRA `(.L_x_58) ;  /* 0x0000000000049947 */ /* 0x000fea0003800000 */
[----:B------:R0:W5:Y:S02]  /*2be0*/  LDG.E.LTC128B R18, desc[UR36][R4.64+0x64] ;  /* 0x0000642404127981 */ /* 0x000164000c1e1920 */
.L_x_58:
[----:B------:R-:W-:Y:S05]  /*2bf0*/  BSYNC B1 ;  /* 0x0000000000017941 */ /* 0x000fea0003800000 */
.L_x_57:
[----:B-----5:R-:W-:Y:S01]  /*2c00*/  FMUL R12, R18, R89 ;  /* 0x00000059120c7220 */ /* 0x020fe20000400000 */
[----:B------:R-:W-:Y:S01]  /*2c10*/  ISETP.GT.AND P2, PT, R0, 0x8, P2 ;  /* 0x000000080000780c */ /* 0x000fe20001744270 */
[----:B------:R-:W-:Y:S02]  /*2c20*/  BSSY B1, `(.L_x_59) ;  /* 0x0000005000017945 */ /* 0x000fe40003800000 */
[----:B------:R-:W-:-:S05]  /*2c30*/  FFMA R37, R37, R88, R12 ;  /* 0x0000005825257223 */ /* 0x000fca000000000c */
[----:B------:R0:W-:Y:S05]  /*2c40*/  @P1 STG.E desc[UR36][R8.64+0x64], R37 ;  /* 0x0000642508001986 */ /* 0x0001ea000c101924 */
[----:B------:R-:W-:Y:S05]  /*2c50*/  @!P2 BRA `(.L_x_60) ;  /* 0x000000000004a947 */ /* 0x000fea0003800000 */
[----:B------:R0:W5:Y:S02]  /*2c60*/  LDG.E.LTC128B R18, desc[UR36][R6.64+0x60] ;  /* 0x0000602406127981 */ /* 0x000164000c1e1920 */
.L_x_60:
[----:B------:R-:W-:Y:S05]  /*2c70*/  BSYNC B1 ;  /* 0x0000000000017941 */ /* 0x000fea0003800000 */
.L_x_59:
        /* <DEDUP_REMOVED lines=8> */
.L_x_62:
[----:B------:R-:W-:Y:S05]  /*2d00*/  BSYNC B1 ;  /* 0x0000000000017941 */ /* 0x000fea0003800000 */
.L_x_61:
        /* <DEDUP_REMOVED lines=8> */
.L_x_64:
[----:B------:R-:W-:Y:S05]  /*2d90*/  BSYNC B1 ;  /* 0x0000000000017941 */ /* 0x000fea0003800000 */
.L_x_63:
[----:B0----5:R-:W-:Y:S01]  /*2da0*/  FMUL R13, R18, R89 ;  /* 0x00000059120d7220 */ /* 0x021fe20000400000 */
[----:B------:R-:W-:Y:S01]  /*2db0*/  ISETP.GT.AND P0, PT, R0, RZ, P2 ;  /* 0x000000ff0000720c */ /* 0x000fe20001704270 */
[----:B------:R-:W-:Y:S02]  /*2dc0*/  BSSY B1, `(.L_x_65) ;  /* 0x0000005000017945 */ /* 0x000fe40003800000 */
[----:B------:R-:W-:-:S05]  /*2dd0*/  FFMA R13, R40, R88, R13 ;  /* 0x00000058280d7223 */ /* 0x000fca000000000d */
[----:B------:R0:W-:Y:S05]  /*2de0*/  @P3 STG.E desc[UR36][R8.64+0x80], R13 ;  /* 0x0000800d08003986 */ /* 0x0001ea000c101924 */
[----:B------:R-:W-:Y:S05]  /*2df0*/  @!P0 BRA `(.L_x_66) ;  /* 0x0000000000048947 */ /* 0x000fea0003800000 */
[----:B------:R0:W5:Y:S02]  /*2e00*/  LDG.E.LTC128B R18, desc[UR36][R4.64+0x84] ;  /* 0x0000842404127981 */ /* 0x000164000c1e1920 */
.L_x_66:
[----:B------:R-:W-:Y:S05]  /*2e10*/  BSYNC B1 ;  /* 0x0000000000017941 */ /* 0x000fea0003800000 */
.L_x_65:
[----:B-----5:R-:W-:Y:S01]  /*2e20*/  FMUL R12, R18, R89 ;  /* 0x00000059120c7220 */ /* 0x020fe20000400000 */
[----:B------:R-:W-:Y:S01]  /*2e30*/  ISETP.GT.AND P1, PT, R0, 0x8, P1 ;  /* 0x000000080000780c */ /* 0x000fe20000f24270 */
[----:B------:R-:W-:Y:S02]  /*2e40*/  BSSY B1, `(.L_x_67) ;  /* 0x0000005000017945 */ /* 0x000fe40003800000 */
[----:B------:R-:W-:-:S05]  /*2e50*/  FFMA R41, R41, R88, R12 ;  /* 0x0000005829297223 */ /* 0x000fca000000000c */
[----:B------:R0:W-:Y:S05]  /*2e60*/  @P0 STG.E desc[UR36][R8.64+0x84], R41 ;  /* 0x0000842908000986 */ /* 0x0001ea000c101924 */
[----:B------:R-:W-:Y:S05]  /*2e70*/  @!P1 BRA `(.L_x_68) ;  /* 0x0000000000049947 */ /* 0x000fea0003800000 */
[----:B------:R0:W5:Y:S02]  /*2e80*/  LDG.E.LTC128B R18, desc[UR36][R6.64+0x80] ;  /* 0x0000802406127981 */ /* 0x000164000c1e1920 */
.L_x_68:
[----:B------:R-:W-:Y:S05]  /*2e90*/  BSYNC B1 ;  /* 0x0000000000017941 */ /* 0x000fea0003800000 */
.L_x_67:
        /* <DEDUP_REMOVED lines=8> */
.L_x_70:
[----:B------:R-:W-:Y:S05]  /*2f20*/  BSYNC B1 ;  /* 0x0000000000017941 */ /* 0x000fea0003800000 */
.L_x_69:
        /* <DEDUP_REMOVED lines=8> */
.L_x_72:
[----:B------:R-:W-:Y:S05]  /*2fb0*/  BSYNC B1 ;  /* 0x0000000000017941 */ /* 0x000fea0003800000 */
.L_x_71:
[----:B0----5:R-:W-:Y:S01]  /*2fc0*/  FMUL R13, R18, R89 ;  /* 0x00000059120d7220 */ /* 0x021fe20000400000 */
[----:B------:R-:W-:Y:S01]  /*2fd0*/  ISETP.GT.AND P2, PT, R0, RZ, P1 ;  /* 0x000000ff0000720c */ /* 0x000fe20000f44270 */
[----:B------:R-:W-:Y:S02]  /*2fe0*/  BSSY B1, `(.L_x_73) ;  /* 0x0000005000017945 */ /* 0x000fe40003800000 */
[----:B------:R-:W-:-:S05]  /*2ff0*/  FFMA R13, R44, R88, R13 ;  /* 0x000000582c0d7223 */ /* 0x000fca000000000d */
[----:B------:R0:W-:Y:S05]  /*3000*/  @P3 STG.E desc[UR36][R8.64+0xa0], R13 ;  /* 0x0000a00d08003986 */ /* 0x0001ea000c101924 */
[----:B------:R-:W-:Y:S05]  /*3010*/  @!P2 BRA `(.L_x_74) ;  /* 0x000000000004a947 */ /* 0x000fea0003800000 */
[----:B------:R0:W5:Y:S02]  /*3020*/  LDG.E.LTC128B R18, desc[UR36][R4.64+0xa4] ;  /* 0x0000a42404127981 */ /* 0x000164000c1e1920 */
.L_x_74:
[----:B------:R-:W-:Y:S05]  /*3030*/  BSYNC B1 ;  /* 0x0000000000017941 */ /* 0x000fea0003800000 */
.L_x_73:
[----:B-----5:R-:W-:Y:S01]  /*3040*/  FMUL R12, R18, R89 ;  /* 0x00000059120c7220 */ /* 0x020fe20000400000 */
[----:B------:R-:W-:Y:S01]  /*3050*/  ISETP.GT.AND P0, PT, R0, 0x8, P0 ;  /* 0x000000080000780c */ /* 0x000fe20000704270 */
[----:B------:R-:W-:Y:S02]  /*3060*/  BSSY B1, `(.L_x_75) ;  /* 0x0000005000017945 */ /* 0x000fe40003800000 */
[----:B------:R-:W-:-:S05]  /*3070*/  FFMA R45, R45, R88, R12 ;  /* 0x000000582d2d7223 */ /* 0x000fca000000000c */
[----:B------:R0:W-:Y:S05]  /*3080*/  @P2 STG.E desc[UR36][R8.64+0xa4], R45 ;  /* 0x0000a42d08002986 */ /* 0x0001ea000c101924 */
[----:B------:R-:W-:Y:S05]  /*3090*/  @!P0 BRA `(.L_x_76) ;  /* 0x0000000000048947 */ /* 0x000fea0003800000 */
[----:B------:R0:W5:Y:S02]  /*30a0*/  LDG.E.LTC128B R18, desc[UR36][R6.64+0xa0] ;  /* 0x0000a02406127981 */ /* 0x000164000c1e1920 */
.L_x_76:
[----:B------:R-:W-:Y:S05]  /*30b0*/  BSYNC B1 ;  /* 0x0000000000017941 */ /* 0x000fea0003800000 */
.L_x_75:
        /* <DEDUP_REMOVED lines=8> */
.L_x_78:
[----:B------:R-:W-:Y:S05]  /*3140*/  BSYNC B1 ;  /* 0x0000000000017941 */ /* 0x000fea0003800000 */
.L_x_77:
        /* <DEDUP_REMOVED lines=8> */
.L_x_80:
[----:B------:R-:W-:Y:S05]  /*31d0*/  BSYNC B1 ;  /* 0x0000000000017941 */ /* 0x000fea0003800000 */
.L_x_79:
[----:B0----5:R-:W-:Y:S01]  /*31e0*/  FMUL R13, R18, R89 ;  /* 0x00000059120d7220 */ /* 0x021fe20000400000 */
[----:B------:R-:W-:Y:S01]  /*31f0*/  ISETP.GT.AND P1, PT, R0, RZ, P0 ;  /* 0x000000ff0000720c */ /* 0x000fe20000724270 */
[----:B------:R-:W-:Y:S02]  /*3200*/  BSSY B1, `(.L_x_81) ;  /* 0x0000005000017945 */ /* 0x000fe40003800000 */
[----:B------:R-:W-:-:S05]  /*3210*/  FFMA R13, R48, R88, R13 ;  /* 0x00000058300d7223 */ /* 0x000fca000000000d */
[----:B------:R0:W-:Y:S05]  /*3220*/  @P3 STG.E desc[UR36][R8.64+0xc0], R13 ;  /* 0x0000c00d08003986 */ /* 0x0001ea000c101924 */
[----:B------:R-:W-:Y:S05]  /*3230*/  @!P1 BRA `(.L_x_82) ;  /* 0x0000000000049947 */ /* 0x000fea0003800000 */
[----:B------:R0:W5:Y:S02]  /*3240*/  LDG.E.LTC128B R18, desc[UR36][R4.64+0xc4] ;  /* 0x0000c42404127981 */ /* 0x000164000c1e1920 */
.L_x_82:
[----:B------:R-:W-:Y:S05]  /*3250*/  BSYNC B1 ;  /* 0x0000000000017941 */ /* 0x000fea0003800000 */
.L_x_81:
[----:B-----5:R-:W-:Y:S01]  /*3260*/  FMUL R12, R18, R89 ;  /* 0x00000059120c7220 */ /* 0x020fe20000400000 */
[----:B------:R-:W-:Y:S01]  /*3270*/  ISETP.GT.AND P2, PT, R0, 0x8, P2 ;  /* 0x000000080000780c */ /* 0x000fe20001744270 */
[----:B------:R-:W-:Y:S02]  /*3280*/  BSSY B1, `(.L_x_83) ;  /* 0x0000005000017945 */ /* 0x000fe40003800000 */
[----:B------:R-:W-:-:S05]  /*3290*/  FFMA R49, R49, R88, R12 ;  /* 0x0000005831317223 */ /* 0x000fca000000000c */
[----:B------:R0:W-:Y:S05]  /*32a0*/  @P1 STG.E desc[UR36][R8.64+0xc4], R49 ;  /* 0x0000c43108001986 */ /* 0x0001ea000c101924 */
[----:B------:R-:W-:Y:S05]  /*32b0*/  @!P2 BRA `(.L_x_84) ;  /* 0x000000000004a947 */ /* 0x000fea0003800000 */
[----:B------:R0:W5:Y:S02]  /*32c0*/  LDG.E.LTC128B R18, desc[UR36][R6.64+0xc0] ;  /* 0x0000c02406127981 */ /* 0x000164000c1e1920 */
.L_x_84:
[----:B------:R-:W-:Y:S05]  /*32d0*/  BSYNC B1 ;  /* 0x0000000000017941 */ /* 0x000fea0003800000 */
.L_x_83:
        /* <DEDUP_REMOVED lines=8> */
.L_x_86:
[----:B------:R-:W-:Y:S05]  /*3360*/  BSYNC B1 ;  /* 0x0000000000017941 */ /* 0x000fea0003800000 */
.L_x_85:
        /* <DEDUP_REMOVED lines=8> */
.L_x_88:
[----:B------:R-:W-:Y:S05]  /*33f0*/  BSYNC B1 ;  /* 0x0000000000017941 */ /* 0x000fea0003800000 */
.L_x_87:
[----:B0----5:R-:W-:Y:S01]  /*3400*/  FMUL R13, R18, R89 ;  /* 0x00000059120d7220 */ /* 0x021fe20000400000 */
[----:B------:R-:W-:Y:S01]  /*3410*/  ISETP.GT.AND P0, PT, R0, RZ, P2 ;  /* 0x000000ff0000720c */ /* 0x000fe20001704270 */
[----:B------:R-:W-:Y:S02]  /*3420*/  BSSY B1, `(.L_x_89) ;  /* 0x0000005000017945 */ /* 0x000fe40003800000 */
[----:B------:R-:W-:-:S05]  /*3430*/  FFMA R13, R52, R88, R13 ;  /* 0x00000058340d7223 */ /* 0x000fca000000000d */
[----:B------:R0:W-:Y:S05]  /*3440*/  @P3 STG.E desc[UR36][R8.64+0xe0], R13 ;  /* 0x0000e00d08003986 */ /* 0x0001ea000c101924 */
[----:B------:R-:W-:Y:S05]  /*3450*/  @!P0 BRA `(.L_x_90) ;  /* 0x0000000000048947 */ /* 0x000fea0003800000 */
[----:B------:R0:W5:Y:S02]  /*3460*/  LDG.E.LTC128B R18, desc[UR36][R4.64+0xe4] ;  /* 0x0000e42404127981 */ /* 0x000164000c1e1920 */
.L_x_90:
[----:B------:R-:W-:Y:S05]  /*3470*/  BSYNC B1 ;  /* 0x0000000000017941 */ /* 0x000fea0003800000 */
.L_x_89:
[----:B-----5:R-:W-:Y:S01]  /*3480*/  FMUL R12, R18, R89 ;  /* 0x00000059120c7220 */ /* 0x020fe20000400000 */
[----:B------:R-:W-:Y:S01]  /*3490*/  ISETP.GT.AND P1, PT, R0, 0x8, P1 ;  /* 0x000000080000780c */ /* 0x000fe20000f24270 */
[----:B------:R-:W-:Y:S02]  /*34a0*/  BSSY B1, `(.L_x_91) ;  /* 0x0000005000017945 */ /* 0x000fe40003800000 */
[----:B------:R-:W-:-:S05]  /*34b0*/  FFMA R53, R53, R88, R12 ;  /* 0x0000005835357223 */ /* 0x000fca000000000c */
[----:B------:R0:W-:Y:S05]  /*34c0*/  @P0 STG.E desc[UR36][R8.64+0xe4], R53 ;  /* 0x0000e43508000986 */ /* 0x0001ea000c101924 */
[----:B------:R-:W-:Y:S05]  /*34d0*/  @!P1 BRA `(.L_x_92) ;  /* 0x0000000000049947 */ /* 0x000fea0003800000 */
[----:B------:R0:W5:Y:S02]  /*34e0*/  LDG.E.LTC128B R18, desc[UR36][R6.64+0xe0] ;  /* 0x0000e02406127981 */ /* 0x000164000c1e1920 */
.L_x_92:
[----:B------:R-:W-:Y:S05]  /*34f0*/  BSYNC B1 ;  /* 0x0000000000017941 */ /* 0x000fea0003800000 */
.L_x_91:
        /* <DEDUP_REMOVED lines=8> */
.L_x_94:
[----:B------:R-:W-:Y:S05]  /*3580*/  BSYNC B1 ;  /* 0x0000000000017941 */ /* 0x000fea0003800000 */
.L_x_93:
        /* <DEDUP_REMOVED lines=8> */
.L_x_96:
[----:B------:R-:W-:Y:S05]  /*3610*/  BSYNC B1 ;  /* 0x0000000000017941 */ /* 0x000fea0003800000 */
.L_x_95:
[----:B0----5:R-:W-:Y:S01]  /*3620*/  FMUL R13, R18, R89 ;  /* 0x00000059120d7220 */ /* 0x021fe20000400000 */
[----:B------:R-:W-:Y:S01]  /*3630*/  ISETP.GT.AND P2, PT, R0, RZ, P1 ;  /* 0x000000ff0000720c */ /* 0x000fe20000f44270 */
[----:B------:R-:W-:Y:S02]  /*3640*/  BSSY B1, `(.L_x_97) ;  /* 0x0000005000017945 */ /* 0x000fe40003800000 */
[----:B------:R-:W-:-:S05]  /*3650*/  FFMA R13, R56, R88, R13 ;  /* 0x00000058380d7223 */ /* 0x000fca000000000d */
[----:B------:R0:W-:Y:S05]  /*3660*/  @P3 STG.E desc[UR36][R8.64+0x100], R13 ;  /* 0x0001000d08003986 */ /* 0x0001ea000c101924 */
[----:B------:R-:W-:Y:S05]  /*3670*/  @!P2 BRA `(.L_x_98) ;  /* 0x000000000004a947 */ /* 0x000fea0003800000 */
[----:B------:R0:W5:Y:S02]  /*3680*/  LDG.E.LTC128B R18, desc[UR36][R4.64+0x104] ;  /* 0x0001042404127981 */ /* 0x000164000c1e1920 */
.L_x_98:
[----:B------:R-:W-:Y:S05]  /*3690*/  BSYNC B1 ;  /* 0x0000000000017941 */ /* 0x000fea0003800000 */
.L_x_97:
[----:B-----5:R-:W-:Y:S01]  /*36a0*/  FMUL R12, R18, R89 ;  /* 0x00000059120c7220 */ /* 0x020fe20000400000 */
[----:B------:R-:W-:Y:S01]  /*36b0*/  ISETP.GT.AND P0, PT, R0, 0x8, P0 ;  /* 0x000000080000780c */ /* 0x000fe20000704270 */
[----:B------:R-:W-:Y:S02]  /*36c0*/  BSSY B1, `(.L_x_99) ;  /* 0x0000005000017945 */ /* 0x000fe40003800000 */
[----:B------:R-:W-:-:S05]  /*36d0*/  FFMA R57, R57, R88, R12 ;  /* 0x0000005839397223 */ /* 0x000fca000000000c */
[----:B------:R0:W-:Y:S05]  /*36e0*/  @P2 STG.E desc[UR36][R8.64+0x104], R57 ;  /* 0x0001043908002986 */ /* 0x0001ea000c101924 */
[----:B------:R-:W-:Y:S05]  /*36f0*/  @!P0 BRA `(.L_x_100) ;  /* 0x0000000000048947 */ /* 0x000fea0003800000 */
[----:B------:R0:W5:Y:S02]  /*3700*/  LDG.E.LTC128B R18, desc[UR36][R6.64+0x100] ;  /* 0x0001002406127981 */ /* 0x000164000c1e1920 */
.L_x_100:
[----:B------:R-:W-:Y:S05]  /*3710*/  BSYNC B1 ;  /* 0x0000000000017941 */ /* 0x000fea0003800000 */
.L_x_99:
        /* <DEDUP_REMOVED lines=8> */
.L_x_102:
[----:B------:R-:W-:Y:S05]  /*37a0*/  BSYNC B1 ;  /* 0x0000000000017941 */ /* 0x000fea0003800000 */
.L_x_101:
        /* <DEDUP_REMOVED lines=8> */
.L_x_104:
[----:B------:R-:W-:Y:S05]  /*3830*/  BSYNC B1 ;  /* 0x0000000000017941 */ /* 0x000fea0003800000 */
.L_x_103:
[----:B0----5:R-:W-:Y:S01]  /*3840*/  FMUL R13, R18, R89 ;  /* 0x00000059120d7220 */ /* 0x021fe20000400000 */
[----:B------:R-:W-:Y:S01]  /*3850*/  ISETP.GT.AND P1, PT, R0, RZ, P0 ;  /* 0x000000ff0000720c */ /* 0x000fe20000724270 */
[----:B------:R-:W-:Y:S02]  /*3860*/  BSSY B1, `(.L_x_105) ;  /* 0x0000005000017945 */ /* 0x000fe40003800000 */
[----:B------:R-:W-:-:S05]  /*3870*/  FFMA R13, R60, R88, R13 ;  /* 0x000000583c0d7223 */ /* 0x000fca000000000d */
[----:B------:R0:W-:Y:S05]  /*3880*/  @P3 STG.E desc[UR36][R8.64+0x120], R13 ;  /* 0x0001200d08003986 */ /* 0x0001ea000c101924 */
[----:B------:R-:W-:Y:S05]  /*3890*/  @!P1 BRA `(.L_x_106) ;  /* 0x0000000000049947 */ /* 0x000fea0003800000 */
[----:B------:R0:W5:Y:S02]  /*38a0*/  LDG.E.LTC128B R18, desc[UR36][R4.64+0x124] ;  /* 0x0001242404127981 */ /* 0x000164000c1e1920 */
.L_x_106:
[----:B------:R-:W-:Y:S05]  /*38b0*/  BSYNC B1 ;  /* 0x0000000000017941 */ /* 0x000fea0003800000 */
.L_x_105:
[----:B-----5:R-:W-:Y:S01]  /*38c0*/  FMUL R12, R18, R89 ;  /* 0x00000059120c7220 */ /* 0x020fe20000400000 */
[----:B------:R-:W-:Y:S01]  /*38d0*/  ISETP.GT.AND P2, PT, R0, 0x8, P2 ;  /* 0x000000080000780c */ /* 0x000fe20001744270 */
[----:B------:R-:W-:Y:S02]  /*38e0*/  BSSY B1, `(.L_x_107) ;  /* 0x0000005000017945 */ /* 0x000fe40003800000 */
[----:B------:R-:W-:-:S05]  /*38f0*/  FFMA R61, R61, R88, R12 ;  /* 0x000000583d3d7223 */ /* 0x000fca000000000c */
[----:B------:R0:W-:Y:S05]  /*3900*/  @P1 STG.E desc[UR36][R8.64+0x124], R61 ;  /* 0x0001243d08001986 */ /* 0x0001ea000c101924 */
[----:B------:R-:W-:Y:S05]  /*3910*/  @!P2 BRA `(.L_x_108) ;  /* 0x000000000004a947 */ /* 0x000fea0003800000 */
[----:B------:R0:W5:Y:S02]  /*3920*/  LDG.E.LTC128B R18, desc[UR36][R6.64+0x120] ;  /* 0x0001202406127981 */ /* 0x000164000c1e1920 */
.L_x_108:
[----:B------:R-:W-:Y:S05]  /*3930*/  BSYNC B1 ;  /* 0x0000000000017941 */ /* 0x000fea0003800000 */
.L_x_107:
        /* <DEDUP_REMOVED lines=8> */
.L_x_110:
[----:B------:R-:W-:Y:S05]  /*39c0*/  BSYNC B1 ;  /* 0x0000000000017941 */ /* 0x000fea0003800000 */
.L_x_109:
        /* <DEDUP_REMOVED lines=8> */
.L_x_112:
[----:B------:R-:W-:Y:S05]  /*3a50*/  BSYNC B1 ;  /* 0x0000000000017941 */ /* 0x000fea0003800000 */
.L_x_111:
[----:B0----5:R-:W-:Y:S01]  /*3a60*/  FMUL R13, R18, R89 ;  /* 0x00000059120d7220 */ /* 0x021fe20000400000 */
[----:B------:R-:W-:Y:S01]  /*3a70*/  ISETP.GT.AND P0, PT, R0, RZ, P2 ;  /* 0x000000ff0000720c */ /* 0x000fe20001704270 */
[----:B------:R-:W-:Y:S02]  /*3a80*/  BSSY B1, `(.L_x_113) ;  /* 0x0000005000017945 */ /* 0x000fe40003800000 */
[----:B------:R-:W-:-:S05]  /*3a90*/  FFMA R13, R64, R88, R13 ;  /* 0x00000058400d7223 */ /* 0x000fca000000000d */
[----:B------:R0:W-:Y:S05]  /*3aa0*/  @P3 STG.E desc[UR36][R8.64+0x140], R13 ;  /* 0x0001400d08003986 */ /* 0x0001ea000c101924 */
[----:B------:R-:W-:Y:S05]  /*3ab0*/  @!P0 BRA `(.L_x_114) ;  /* 0x0000000000048947 */ /* 0x000fea0003800000 */
[----:B------:R0:W5:Y:S02]  /*3ac0*/  LDG.E.LTC128B R18, desc[UR36][R4.64+0x144] ;  /* 0x0001442404127981 */ /* 0x000164000c1e1920 */
.L_x_114:
[----:B------:R-:W-:Y:S05]  /*3ad0*/  BSYNC B1 ;  /* 0x0000000000017941 */ /* 0x000fea0003800000 */
.L_x_113:
[----:B-----5:R-:W-:Y:S01]  /*3ae0*/  FMUL R12, R18, R89 ;  /* 0x00000059120c7220 */ /* 0x020fe20000400000 */
[----:B------:R-:W-:Y:S01]  /*3af0*/  ISETP.GT.AND P1, PT, R0, 0x8, P1 ;  /* 0x000000080000780c */ /* 0x000fe20000f24270 */
[----:B------:R-:W-:Y:S02]  /*3b00*/  BSSY B1, `(.L_x_115) ;  /* 0x0000005000017945 */ /* 0x000fe40003800000 */
[----:B------:R-:W-:-:S05]  /*3b10*/  FFMA R65, R65, R88, R12 ;  /* 0x0000005841417223 */ /* 0x000fca000000000c */
[----:B------:R0:W-:Y:S05]  /*3b20*/  @P0 STG.E desc[UR36][R8.64+0x144], R65 ;  /* 0x0001444108000986 */ /* 0x0001ea000c101924 */
[----:B------:R-:W-:Y:S05]  /*3b30*/  @!P1 BRA `(.L_x_116) ;  /* 0x0000000000049947 */ /* 0x000fea0003800000 */
[----:B------:R0:W5:Y:S02]  /*3b40*/  LDG.E.LTC128B R18, desc[UR36][R6.64+0x140] ;  /* 0x0001402406127981 */ /* 0x000164000c1e1920 */
.L_x_116:
[----:B------:R-:W-:Y:S05]  /*3b50*/  BSYNC B1 ;  /* 0x0000000000017941 */ /* 0x000fea0003800000 */
.L_x_115:
        /* <DEDUP_REMOVED lines=8> */
.L_x_118:
[----:B------:R-:W-:Y:S05]  /*3be0*/  BSYNC B1 ;  /* 0x0000000000017941 */ /* 0x000fea0003800000 */
.L_x_117:
        /* <DEDUP_REMOVED lines=8> */
.L_x_120:
[----:B------:R-:W-:Y:S05]  /*3c70*/  BSYNC B1 ;  /* 0x0000000000017941 */ /* 0x000fea0003800000 */
.L_x_119:
[----:B0----5:R-:W-:Y:S01]  /*3c80*/  FMUL R13, R18, R89 ;  /* 0x00000059120d7220 */ /* 0x021fe20000400000 */
[----:B------:R-:W-:Y:S01]  /*3c90*/  ISETP.GT.AND P2, PT, R0, RZ, P1 ;  /* 0x000000ff0000720c */ /* 0x000fe20000f44270 */
[----:B------:R-:W-:Y:S02]  /*3ca0*/  BSSY B1, `(.L_x_121) ;  /* 0x0000005000017945 */ /* 0x000fe40003800000 */
[----:B------:R-:W-:-:S05]  /*3cb0*/  FFMA R13, R68, R88, R13 ;  /* 0x00000058440d7223 */ /* 0x000fca000000000d */
[----:B------:R0:W-:Y:S05]  /*3cc0*/  @P3 STG.E desc[UR36][R8.64+0x160], R13 ;  /* 0x0001600d08003986 */ /* 0x0001ea000c101924 */
[----:B------:R-:W-:Y:S05]  /*3cd0*/  @!P2 BRA `(.L_x_122) ;  /* 0x000000000004a947 */ /* 0x000fea0003800000 */
[----:B------:R0:W5:Y:S02]  /*3ce0*/  LDG.E.LTC128B R18, desc[UR36][R4.64+0x164] ;  /* 0x0001642404127981 */ /* 0x000164000c1e1920 */
.L_x_122:
[----:B------:R-:W-:Y:S05]  /*3cf0*/  BSYNC B1 ;  /* 0x0000000000017941 */ /* 0x000fea0003800000 */
.L_x_121:
[----:B-----5:R-:W-:Y:S01]  /*3d00*/  FMUL R12, R18, R89 ;  /* 0x00000059120c7220 */ /* 0x020fe20000400000 */
[----:B------:R-:W-:Y:S01]  /*3d10*/  ISETP.GT.AND P0, PT, R0, 0x8, P0 ;  /* 0x000000080000780c */ /* 0x000fe20000704270 */
[----:B------:R-:W-:Y:S02]  /*3d20*/  BSSY B1, `(.L_x_123) ;  /* 0x0000005000017945 */ /* 0x000fe40003800000 */
[----:B------:R-:W-:-:S05]  /*3d30*/  FFMA R69, R69, R88, R12 ;  /* 0x0000005845457223 */ /* 0x000fca000000000c */
[----:B------:R0:W-:Y:S05]  /*3d40*/  @P2 STG.E desc[UR36][R8.64+0x164], R69 ;  /* 0x0001644508002986 */ /* 0x0001ea000c101924 */
[----:B------:R-:W-:Y:S05]  /*3d50*/  @!P0 BRA `(.L_x_124) ;  /* 0x0000000000048947 */ /* 0x000fea0003800000 */
[----:B------:R0:W5:Y:S02]  /*3d60*/  LDG.E.LTC128B R18, desc[UR36][R6.64+0x160] ;  /* 0x0001602406127981 */ /* 0x000164000c1e1920 */
.L_x_124:
[----:B------:R-:W-:Y:S05]  /*3d70*/  BSYNC B1 ;  /* 0x0000000000017941 */ /* 0x000fea0003800000 */
.L_x_123:
        /* <DEDUP_REMOVED lines=8> */
.L_x_126:
[----:B------:R-:W-:Y:S05]  /*3e00*/  BSYNC B1 ;  /* 0x0000000000017941 */ /* 0x000fea0003800000 */
.L_x_125:
        /* <DEDUP_REMOVED lines=8> */
.L_x_128:
[----:B------:R-:W-:Y:S05]  /*3e90*/  BSYNC B1 ;  /* 0x0000000000017941 */ /* 0x000fea0003800000 */
.L_x_127:
[----:B0----5:R-:W-:Y:S01]  /*3ea0*/  FMUL R13, R18, R89 ;  /* 0x00000059120d7220 */ /* 0x021fe20000400000 */
[----:B------:R-:W-:Y:S01]  /*3eb0*/  ISETP.GT.AND P1, PT, R0, RZ, P0 ;  /* 0x000000ff0000720c */ /* 0x000fe20000724270 */
[----:B------:R-:W-:Y:S02]  /*3ec0*/  BSSY B1, `(.L_x_129) ;  /* 0x0000005000017945 */ /* 0x000fe40003800000 */
[----:B------:R-:W-:-:S05]  /*3ed0*/  FFMA R13, R72, R88, R13 ;  /* 0x00000058480d7223 */ /* 0x000fca000000000d */
[----:B------:R0:W-:Y:S05]  /*3ee0*/  @P3 STG.E desc[UR36][R8.64+0x180], R13 ;  /* 0x0001800d08003986 */ /* 0x0001ea000c101924 */
[----:B------:R-:W-:Y:S05]  /*3ef0*/  @!P1 BRA `(.L_x_130) ;  /* 0x0000000000049947 */ /* 0x000fea0003800000 */
[----:B------:R0:W5:Y:S02]  /*3f00*/  LDG.E.LTC128B R18, desc[UR36][R4.64+0x184] ;  /* 0x0001842404127981 */ /* 0x000164000c1e1920 */
.L_x_130:
[----:B------:R-:W-:Y:S05]  /*3f10*/  BSYNC B1 ;  /* 0x0000000000017941 */ /* 0x000fea0003800000 */
.L_x_129:
[----:B-----5:R-:W-:Y:S01]  /*3f20*/  FMUL R12, R18, R89 ;  /* 0x00000059120c7220 */ /* 0x020fe20000400000 */
[----:B------:R-:W-:Y:S01]  /*3f30*/  ISETP.GT.AND P2, PT, R0, 0x8, P2 ;  /* 0x000000080000780c */ /* 0x000fe20001744270 */
[----:B------:R-:W-:Y:S02]  /*3f40*/  BSSY B1, `(.L_x_131) ;  /* 0x0000005000017945 */ /* 0x000fe40003800000 */
[----:B------:R-:W-:-:S05]  /*3f50*/  FFMA R73, R73, R88, R12 ;  /* 0x0000005849497223 */ /* 0x000fca000000000c */
[----:B------:R0:W-:Y:S05]  /*3f60*/  @P1 STG.E desc[UR36][R8.64+0x184], R73 ;  /* 0x0001844908001986 */ /* 0x0001ea000c101924 */
[----:B------:R-:W-:Y:S05]  /*3f70*/  @!P2 BRA `(.L_x_132) ;  /* 0x000000000004a947 */ /* 0x000fea0003800000 */
[----:B------:R0:W5:Y:S02]  /*3f80*/  LDG.E.LTC128B R18, desc[UR36][R6.64+0x180] ;  /* 0x0001802406127981 */ /* 0x000164000c1e1920 */
.L_x_132:
[----:B------:R-:W-:Y:S05]  /*3f90*/  BSYNC B1 ;  /* 0x0000000000017941 */ /* 0x000fea0003800000 */
.L_x_131:
        /* <DEDUP_REMOVED lines=8> */
.L_x_134:
[----:B------:R-:W-:Y:S05]  /*4020*/  BSYNC B1 ;  /* 0x0000000000017941 */ /* 0x000fea0003800000 */
.L_x_133:
        /* <DEDUP_REMOVED lines=8> */
.L_x_136:
[----:B------:R-:W-:Y:S05]  /*40b0*/  BSYNC B1 ;  /* 0x0000000000017941 */ /* 0x000fea0003800000 */
.L_x_135:
[----:B0----5:R-:W-:Y:S01]  /*40c0*/  FMUL R13, R18, R89 ;  /* 0x00000059120d7220 */ /* 0x021fe20000400000 */
[----:B------:R-:W-:Y:S01]  /*40d0*/  ISETP.GT.AND P0, PT, R0, RZ, P2 ;  /* 0x000000ff0000720c */ /* 0x000fe20001704270 */
[----:B------:R-:W-:Y:S02]  /*40e0*/  BSSY B1, `(.L_x_137) ;  /* 0x0000005000017945 */ /* 0x000fe40003800000 */
[----:B------:R-:W-:-:S05]  /*40f0*/  FFMA R13, R76, R88, R13 ;  /* 0x000000584c0d7223 */ /* 0x000fca000000000d */
[----:B------:R0:W-:Y:S05]  /*4100*/  @P3 STG.E desc[UR36][R8.64+0x1a0], R13 ;  /* 0x0001a00d08003986 */ /* 0x0001ea000c101924 */
[----:B------:R-:W-:Y:S05]  /*4110*/  @!P0 BRA `(.L_x_138) ;  /* 0x0000000000048947 */ /* 0x000fea0003800000 */
[----:B------:R0:W5:Y:S02]  /*4120*/  LDG.E.LTC128B R18, desc[UR36][R4.64+0x1a4] ;  /* 0x0001a42404127981 */ /* 0x000164000c1e1920 */
.L_x_138:
[----:B------:R-:W-:Y:S05]  /*4130*/  BSYNC B1 ;  /* 0x0000000000017941 */ /* 0x000fea0003800000 */
.L_x_137:
[----:B-----5:R-:W-:Y:S01]  /*4140*/  FMUL R12, R18, R89 ;  /* 0x00000059120c7220 */ /* 0x020fe20000400000 */
[----:B------:R-:W-:Y:S01]  /*4150*/  ISETP.GT.AND P1, PT, R0, 0x8, P1 ;  /* 0x000000080000780c */ /* 0x000fe20000f24270 */
[----:B------:R-:W-:Y:S02]  /*4160*/  BSSY B1, `(.L_x_139) ;  /* 0x0000005000017945 */ /* 0x000fe40003800000 */
[----:B------:R-:W-:-:S05]  /*4170*/  FFMA R77, R77, R88, R12 ;  /* 0x000000584d4d7223 */ /* 0x000fca000000000c */
[----:B------:R0:W-:Y:S05]  /*4180*/  @P0 STG.E desc[UR36][R8.64+0x1a4], R77 ;  /* 0x0001a44d08000986 */ /* 0x0001ea000c101924 */
[----:B------:R-:W-:Y:S05]  /*4190*/  @!P1 BRA `(.L_x_140) ;  /* 0x0000000000049947 */ /* 0x000fea0003800000 */
[----:B------:R0:W5:Y:S02]  /*41a0*/  LDG.E.LTC128B R18, desc[UR36][R6.64+0x1a0] ;  /* 0x0001a02406127981 */ /* 0x000164000c1e1920 */
.L_x_140:
[----:B------:R-:W-:Y:S05]  /*41b0*/  BSYNC B1 ;  /* 0x0000000000017941 */ /* 0x000fea0003800000 */
.L_x_139:
        /* <DEDUP_REMOVED lines=8> */
.L_x_142:
[----:B------:R-:W-:Y:S05]  /*4240*/  BSYNC B1 ;  /* 0x0000000000017941 */ /* 0x000fea0003800000 */
.L_x_141:
        /* <DEDUP_REMOVED lines=8> */
.L_x_144:
[----:B------:R-:W-:Y:S05]  /*42d0*/  BSYNC B1 ;  /* 0x0000000000017941 */ /* 0x000fea0003800000 */
.L_x_143:
[----:B0----5:R-:W-:Y:S01]  /*42e0*/  FMUL R13, R18, R89 ;  /* 0x00000059120d7220 */ /* 0x021fe20000400000 */
[----:B------:R-:W-:Y:S01]  /*42f0*/  ISETP.GT.AND P2, PT, R0, RZ, P1 ;  /* 0x000000ff0000720c */ /* 0x000fe20000f44270 */
[----:B------:R-:W-:Y:S02]  /*4300*/  BSSY B1, `(.L_x_145) ;  /* 0x0000005000017945 */ /* 0x000fe40003800000 */
[----:B------:R-:W-:-:S05]  /*4310*/  FFMA R13, R80, R88, R13 ;  /* 0x00000058500d7223 */ /* 0x000fca000000000d */
[----:B------:R0:W-:Y:S05]  /*4320*/  @P3 STG.E desc[UR36][R8.64+0x1c0], R13 ;  /* 0x0001c00d08003986 */ /* 0x0001ea000c101924 */
[----:B------:R-:W-:Y:S05]  /*4330*/  @!P2 BRA `(.L_x_146) ;  /* 0x000000000004a947 */ /* 0x000fea0003800000 */
[----:B------:R0:W5:Y:S02]  /*4340*/  LDG.E.LTC128B R18, desc[UR36][R4.64+0x1c4] ;  /* 0x0001c42404127981 */ /* 0x000164000c1e1920 */
.L_x_146:
[----:B------:R-:W-:Y:S05]  /*4350*/  BSYNC B1 ;  /* 0x0000000000017941 */ /* 0x000fea0003800000 */
.L_x_145:
[----:B-----5:R-:W-:Y:S01]  /*4360*/  FMUL R12, R18, R89 ;  /* 0x00000059120c7220 */ /* 0x020fe20000400000 */
[----:B------:R-:W-:Y:S01]  /*4370*/  ISETP.GT.AND P0, PT, R0, 0x8, P0 ;  /* 0x000000080000780c */ /* 0x000fe20000704270 */
[----:B------:R-:W-:Y:S02]  /*4380*/  BSSY B1, `(.L_x_147) ;  /* 0x0000005000017945 */ /* 0x000fe40003800000 */
[----:B------:R-:W-:-:S05]  /*4390*/  FFMA R81, R81, R88, R12 ;  /* 0x0000005851517223 */ /* 0x000fca000000000c */
[----:B------:R0:W-:Y:S05]  /*43a0*/  @P2 STG.E desc[UR36][R8.64+0x1c4], R81 ;  /* 0x0001c45108002986 */ /* 0x0001ea000c101924 */
[----:B------:R-:W-:Y:S05]  /*43b0*/  @!P0 BRA `(.L_x_148) ;  /* 0x0000000000048947 */ /* 0x000fea0003800000 */
[----:B------:R0:W5:Y:S02]  /*43c0*/  LDG.E.LTC128B R18, desc[UR36][R6.64+0x1c0] ;  /* 0x0001c02406127981 */ /* 0x000164000c1e1920 */
.L_x_148:
[----:B------:R-:W-:Y:S05]  /*43d0*/  BSYNC B1 ;  /* 0x0000000000017941 */ /* 0x000fea0003800000 */
.L_x_147:
        /* <DEDUP_REMOVED lines=8> */
.L_x_150:
[----:B------:R-:W-:Y:S05]  /*4460*/  BSYNC B1 ;  /* 0x0000000000017941 */ /* 0x000fea0003800000 */
.L_x_149:
        /* <DEDUP_REMOVED lines=8> */
.L_x_152:
[----:B------:R-:W-:Y:S05]  /*44f0*/  BSYNC B1 ;  /* 0x0000000000017941 */ /* 0x000fea0003800000 */
.L_x_151:
[----:B-----5:R-:W-:Y:S01]  /*4500*/  FMUL R3, R18, R89 ;  /* 0x0000005912037220 */ /* 0x020fe20000400000 */
[----:B------:R-:W-:Y:S01]  /*4510*/  ISETP.GT.AND P1, PT, R0, RZ, P0 ;  /* 0x000000ff0000720c */ /* 0x000fe20000724270 */
[----:B------:R-:W-:Y:S02]  /*4520*/  BSSY B1, `(.L_x_153) ;  /* 0x0000005000017945 */ /* 0x000fe40003800000 */
[----:B------:R-:W-:-:S05]  /*4530*/  FFMA R3, R84, R88, R3 ;  /* 0x0000005854037223 */ /* 0x000fca0000000003 */
[----:B------:R0:W-:Y:S05]  /*4540*/  @P3 STG.E desc[UR36][R8.64+0x1e0], R3 ;  /* 0x0001e00308003986 */ /* 0x0001ea000c101924 */
[----:B------:R-:W-:Y:S05]  /*4550*/  @!P1 BRA `(.L_x_154) ;  /* 0x0000000000049947 */ /* 0x000fea0003800000 */
[----:B------:R0:W5:Y:S02]  /*4560*/  LDG.E.LTC128B R18, desc[UR36][R4.64+0x1e4] ;  /* 0x0001e42404127981 */ /* 0x000164000c1e1920 */
.L_x_154:
[----:B------:R-:W-:Y:S05]  /*4570*/  BSYNC B1 ;  /* 0x0000000000017941 */ /* 0x000fea0003800000 */
.L_x_153:
[----:B0---45:R-:W-:Y:S01]  /*4580*/  FMUL R4, R18, R89 ;  /* 0x0000005912047220 */ /* 0x031fe20000400000 */
[----:B------:R-:W-:Y:S01]  /*4590*/  ISETP.GT.AND P2, PT, R0, 0x8, P2 ;  /* 0x000000080000780c */ /* 0x000fe20001744270 */
[----:B------:R-:W-:Y:S02]  /*45a0*/  BSSY B1, `(.L_x_155) ;  /* 0x0000005000017945 */ /* 0x000fe40003800000 */
[----:B------:R-:W-:-:S05]  /*45b0*/  FFMA R85, R85, R88, R4 ;  /* 0x0000005855557223 */ /* 0x000fca0000000004 */
[----:B------:R0:W-:Y:S05]  /*45c0*/  @P1 STG.E desc[UR36][R8.64+0x1e4], R85 ;  /* 0x0001e45508001986 */ /* 0x0001ea000c101924 */
[----:B------:R-:W-:Y:S05]  /*45d0*/  @!P2 BRA `(.L_x_156) ;  /* 0x000000000004a947 */ /* 0x000fea0003800000 */
[----:B------:R4:W5:Y:S02]  /*45e0*/  LDG.E.LTC128B R18, desc[UR36][R6.64+0x1e0] ;  /* 0x0001e02406127981 */ /* 0x000964000c1e1920 */
.L_x_156:
[----:B------:R-:W-:Y:S05]  /*45f0*/  BSYNC B1 ;  /* 0x0000000000017941 */ /* 0x000fea0003800000 */
.L_x_155:
[----:B-----5:R-:W-:Y:S01]  /*4600*/  FMUL R3, R18, R89 ;  /* 0x0000005912037220 */ /* 0x020fe20000400000 */
[----:B------:R-:W-:Y:S01]  /*4610*/  @P2 IMAD.MOV.U32 R4, RZ, RZ, R10 ;  /* 0x000000ffff042224 */ /* 0x000fe200078e000a */
[----:B------:R-:W-:Y:S01]  /*4620*/  ISETP.GT.AND P0, PT, R0, 0x8, P0 ;  /* 0x000000080000780c */ /* 0x000fe20000704270 */
[----:B------:R-:W-:Y:S02]  /*4630*/  @P2 IMAD.MOV.U32 R5, RZ, RZ, R11 ;  /* 0x000000ffff052224 */ /* 0x000fe400078e000b */
[----:B------:R-:W-:Y:S01]  /*4640*/  FFMA R3, R86, R88, R3 ;  /* 0x0000005856037223 */ /* 0x000fe20000000003 */
[----:B------:R-:W-:Y:S04]  /*4650*/  BSSY B1, `(.L_x_157) ;  /* 0x0000004000017945 */ /* 0x000fe80003800000 */
[----:B------:R0:W-:Y:S05]  /*4660*/  @P2 STG.E desc[UR36][R4.64+0x1e0], R3 ;  /* 0x0001e00304002986 */ /* 0x0001ea000c101924 */
[----:B------:R-:W-:Y:S05]  /*4670*/  @!P0 BRA `(.L_x_158) ;  /* 0x0000000000048947 */ /* 0x000fea0003800000 */
[----:B------:R0:W5:Y:S02]  /*4680*/  LDG.E.LTC128B R18, desc[UR36][R6.64+0x1e4] ;  /* 0x0001e42406127981 */ /* 0x000164000c1e1920 */
.L_x_158:
[----:B------:R-:W-:Y:S05]  /*4690*/  BSYNC B1 ;  /* 0x0000000000017941 */ /* 0x000fea0003800000 */
.L_x_157:
[----:B-----5:R-:W-:-:S04]  /*46a0*/  FMUL R18, R18, R89 ;  /* 0x0000005912127220 */ /* 0x020fc80000400000 */
[----:B------:R-:W-:Y:S01]  /*46b0*/  FFMA R87, R87, R88, R18 ;  /* 0x0000005857577223 */ /* 0x000fe20000000012 */
[----:B------:R-:W-:Y:S06]  /*46c0*/  @!P0 BRA `(.L_x_159) ;  /* 0x0000000c00a08947 */ /* 0x000fec0003800000 */
[----:B------:R0:W-:Y:S01]  /*46d0*/  STG.E desc[UR36][R10.64+0x1e4], R87 ;  /* 0x0001e4570a007986 */ /* 0x0001e2000c101924 */
[----:B------:R-:W-:Y:S05]  /*46e0*/  BRA `(.L_x_159) ;  /* 0x0000000c00987947 */ /* 0x000fea0003800000 */
.L_x_34:
[----:B------:R-:W-:Y:S01]  /*46f0*/  ISETP.GT.AND P0, PT, R3, 0x1, PT ;  /* 0x000000010300780c */ /* 0x000fe20003f04270 */
[----:B------:R-:W-:Y:S01]  /*4700*/  ULDC.64 UR4, c[0x0][0x5c0] ;  /* 0x0001700000047ab9 */ /* 0x000fe20000000a00 */
[-C--:B------:R-:W-:Y:S01]  /*4710*/  FMUL R9, R24, R88.reuse ;  /* 0x0000005818097220 */ /* 0x080fe20000400000 */
[----:B------:R-:W-:Y:S01]  /*4720*/  LEA R4, P4, R106, UR4, 0x2 ;  /* 0x000000046a047c11 */ /* 0x000fe2000f8810ff */
[-C--:B------:R-:W-:Y:S01]  /*4730*/  FMUL R25, R25, R88.reuse ;  /* 0x0000005819197220 */ /* 0x080fe20000400000 */
[----:B------:R-:W-:Y:S01]  /*4740*/  ISETP.GT.AND P2, PT, R0, RZ, P0 ;  /* 0x000000ff0000720c */ /* 0x000fe20000744270 */
[-C--:B------:R-:W-:Y:S01]  /*4750*/  FMUL R27, R27, R88.reuse ;  /* 0x000000581b1b7220 */ /* 0x080fe20000400000 */
[----:B------:R-:W-:Y:S01]  /*4760*/  LEA.HI.X R5, R106, UR5, R115, 0x2, P4 ;  /* 0x000000056a057c11 */ /* 0x000fe2000a0f1473 */
[-C--:B------:R-:W-:Y:S01]  /*4770*/  FMUL R11, R28, R88.reuse ;  /* 0x000000581c0b7220 */ /* 0x080fe20000400000 */
[----:B------:R-:W-:Y:S01]  /*4780*/  ISETP.GT.AND P3, PT, R0, 0x8, P3 ;  /* 0x000000080000780c */ /* 0x000fe20001f64270 */
[-C--:B------:R-:W-:Y:S01]  /*4790*/  FMUL R29, R29, R88.reuse ;  /* 0x000000581d1d7220 */ /* 0x080fe20000400000 */
[----:B------:R-:W-:Y:S01]  /*47a0*/  SHF.L.U64.HI R7, R94, 0x2, R95 ;  /* 0x000000025e077819 */ /* 0x000fe2000001025f */
[----:B------:R0:W-:Y:S01]  /*47b0*/  @P1 STG.E desc[UR36][R4.64], R9 ;  /* 0x0000000904001986 */ /* 0x0001e2000c101924 */
[----:B------:R-:W-:Y:S01]  /*47c0*/  ISETP.GT.AND P0, PT, R0, 0x8, P0 ;  /* 0x000000080000780c */ /* 0x000fe20000704270 */
[----:B------:R-:W-:Y:S01]  /*47d0*/  FMUL R31, R31, R88 ;  /* 0x000000581f1f7220 */ /* 0x000fe20000400000 */
[----:B------:R-:W-:Y:S01]  /*47e0*/  LEA R6, P1, R94, R4, 0x2 ;  /* 0x000000045e067211 */ /* 0x000fe200078210ff */
[-C--:B------:R-:W-:Y:S01]  /*47f0*/  FMUL R33, R33, R88.reuse ;  /* 0x0000005821217220 */ /* 0x080fe20000400000 */
[C---:B------:R-:W-:Y:S01]  /*4800*/  ISETP.GT.AND P5, PT, R3.reuse, 0x8, PT ;  /* 0x000000080300780c */ /* 0x040fe20003fa4270 */
[----:B------:R-:W-:Y:S01]  /*4810*/  @P2 STG.E desc[UR36][R4.64+0x4], R25 ;  /* 0x0000041904002986 */ /* 0x000fe2000c101924 */
[----:B------:R-:W-:Y:S01]  /*4820*/  ISETP.GT.AND P4, PT, R3, 0x9, PT ;  /* 0x000000090300780c */ /* 0x000fe20003f84270 */
[----:B------:R-:W-:Y:S01]  /*4830*/  IMAD.X R7, R7, 0x1, R5, P1 ;  /* 0x0000000107077824 */ /* 0x000fe200008e0605 */
[C---:B------:R-:W-:Y:S01]  /*4840*/  ISETP.GT.AND P2, PT, R0.reuse, RZ, P5 ;  /* 0x000000ff0000720c */ /* 0x040fe20002f44270 */
[-C--:B------:R-:W-:Y:S01]  /*4850*/  FMUL R35, R35, R88.reuse ;  /* 0x0000005823237220 */ /* 0x080fe20000400000 */
[----:B------:R-:W-:Y:S01]  /*4860*/  ISETP.GT.AND P1, PT, R0, RZ, P4 ;  /* 0x000000ff0000720c */ /* 0x000fe20002724270 */
[-C--:B0-----:R-:W-:Y:S01]  /*4870*/  FMUL R9, R26, R88.reuse ;  /* 0x000000581a097220 */ /* 0x081fe20000400000 */
[C---:B------:R-:W-:Y:S01]  /*4880*/  ISETP.GT.AND P4, PT, R0.reuse, 0x8, P4 ;  /* 0x000000080000780c */ /* 0x040fe20002784270 */
[-C--:B------:R-:W-:Y:S01]  /*4890*/  FMUL R37, R37, R88.reuse ;  /* 0x0000005825257220 */ /* 0x080fe20000400000 */
[-C--:B------:R-:W-:Y:S01]  /*48a0*/  FMUL R39, R39, R88.reuse ;  /* 0x0000005827277220 */ /* 0x080fe20000400000 */
[-C--:B------:R-:W-:Y:S01]  /*48b0*/  FMUL R41, R41, R88.reuse ;  /* 0x0000005829297220 */ /* 0x080fe20000400000 */
[----:B------:R0:W-:Y:S01]  /*48c0*/  @P3 STG.E desc[UR36][R6.64], R9 ;  /* 0x0000000906003986 */ /* 0x0001e2000c101924 */
[----:B------:R-:W-:Y:S01]  /*48d0*/  ISETP.GT.AND P3, PT, R3, 0x11, PT ;  /* 0x000000110300780c */ /* 0x000fe20003f64270 */
[-C--:B------:R-:W-:Y:S01]  /*48e0*/  FMUL R43, R43, R88.reuse ;  /* 0x000000582b2b7220 */ /* 0x080fe20000400000 */
[-C--:B------:R-:W-:Y:S01]  /*48f0*/  FMUL R45, R45, R88.reuse ;  /* 0x000000582d2d7220 */ /* 0x080fe20000400000 */
[----:B------:R-:W-:Y:S01]  /*4900*/  @P0 STG.E desc[UR36][R6.64+0x4], R27 ;  /* 0x0000041b06000986 */ /* 0x000fe2000c101924 */
[C---:B------:R-:W-:Y:S01]  /*4910*/  ISETP.GT.AND P0, PT, R0.reuse, 0x8, P5 ;  /* 0x000000080000780c */ /* 0x040fe20002f04270 */
[-C--:B------:R-:W-:Y:S01]  /*4920*/  FMUL R47, R47, R88.reuse ;  /* 0x000000582f2f7220 */ /* 0x080fe20000400000 */
[----:B------:R-:W-:Y:S01]  /*4930*/  ISETP.GT.AND P5, PT, R3, 0x10, PT ;  /* 0x000000100300780c */ /* 0x000fe20003fa4270 */
[----:B------:R1:W-:Y:S01]  /*4940*/  @P2 STG.E desc[UR36][R4.64+0x20], R11 ;  /* 0x0000200b04002986 */ /* 0x0003e2000c101924 */
[-C--:B------:R-:W-:Y:S01]  /*4950*/  FMUL R49, R49, R88.reuse ;  /* 0x0000005831317220 */ /* 0x080fe20000400000 */
[-C--:B------:R-:W-:Y:S01]  /*4960*/  FMUL R51, R51, R88.reuse ;  /* 0x0000005833337220 */ /* 0x080fe20000400000 */
[C---:B------:R-:W-:Y:S01]  /*4970*/  ISETP.GT.AND P2, PT, R0.reuse, RZ, P5 ;  /* 0x000000ff0000720c */ /* 0x040fe20002f44270 */
[----:B------:R-:W-:Y:S01]  /*4980*/  @P1 STG.E desc[UR36][R4.64+0x24], R29 ;  /* 0x0000241d04001986 */ /* 0x000fe2000c101924 */
[----:B------:R-:W-:Y:S01]  /*4990*/  ISETP.GT.AND P1, PT, R0, RZ, P3 ;  /* 0x000000ff0000720c */ /* 0x000fe20001f24270 */
[-C--:B0-----:R-:W-:Y:S01]  /*49a0*/  FMUL R9, R30, R88.reuse ;  /* 0x000000581e097220 */ /* 0x081fe20000400000 */
[----:B------:R-:W-:Y:S01]  /*49b0*/  ISETP.GT.AND P3, PT, R0, 0x8, P3 ;  /* 0x000000080000780c */ /* 0x000fe20001f64270 */
[-C--:B------:R-:W-:Y:S01]  /*49c0*/  FMUL R53, R53, R88.reuse ;  /* 0x0000005835357220 */ /* 0x080fe20000400000 */
[-C--:B------:R-:W-:Y:S01]  /*49d0*/  FMUL R55, R55, R88.reuse ;  /* 0x0000005837377220 */ /* 0x080fe20000400000 */
[-C--:B------:R-:W-:Y:S01]  /*49e0*/  FMUL R57, R57, R88.reuse ;  /* 0x0000005839397220 */ /* 0x080fe20000400000 */
[----:B------:R0:W-:Y:S01]  /*49f0*/  @P0 STG.E desc[UR36][R6.64+0x20], R9 ;  /* 0x0000200906000986 */ /* 0x0001e2000c101924 */
[-C--:B-1----:R-:W-:Y:S01]  /*4a00*/  FMUL R11, R32, R88.reuse ;  /* 0x00000058200b7220 */ /* 0x082fe20000400000 */
[C---:B------:R-:W-:Y:S01]  /*4a10*/  ISETP.GT.AND P0, PT, R0.reuse, 0x8, P5 ;  /* 0x000000080000780c */ /* 0x040fe20002f04270 */
[-C--:B------:R-:W-:Y:S01]  /*4a20*/  FMUL R59, R59, R88.reuse ;  /* 0x000000583b3b7220 */ /* 0x080fe20000400000 */
[----:B------:R-:W-:Y:S01]  /*4a30*/  @P4 STG.E desc[UR36][R6.64+0x24], R31 ;  /* 0x0000241f06004986 */ /* 0x000fe2000c101924 */
[----:B------:R-:W-:Y:S01]  /*4a40*/  ISETP.GT.AND P5, PT, R3, 0x18, PT ;  /* 0x000000180300780c */ /* 0x000fe20003fa4270 */
[-C--:B------:R-:W-:Y:S01]  /*4a50*/  FMUL R61, R61, R88.reuse ;  /* 0x000000583d3d7220 */ /* 0x080fe20000400000 */
[----:B------:R-:W-:Y:S01]  /*4a60*/  ISETP.GT.AND P4, PT, R3, 0x19, PT ;  /* 0x000000190300780c */ /* 0x000fe20003f84270 */
[----:B------:R1:W-:Y:S01]  /*4a70*/  @P2 STG.E desc[UR36][R4.64+0x40], R11 ;  /* 0x0000400b04002986 */ /* 0x0003e2000c101924 */
[C---:B------:R-:W-:Y:S01]  /*4a80*/  ISETP.GT.AND P2, PT, R0.reuse, RZ, P5 ;  /* 0x000000ff0000720c */ /* 0x040fe20002f44270 */
[-C--:B------:R-:W-:Y:S01]  /*4a90*/  FMUL R63, R63, R88.reuse ;  /* 0x000000583f3f7220 */ /* 0x080fe20000400000 */
[-C--:B------:R-:W-:Y:S01]  /*4aa0*/  FMUL R65, R65, R88.reuse ;  /* 0x0000005841417220 */ /* 0x080fe20000400000 */
        /* <DEDUP_REMOVED lines=28> */
[----:B------:R-:W-:Y:S01]  /*4c70*/  ISETP.GT.AND P0, PT, R0, 0x8, P5 ;  /* 0x000000080000780c */ /* 0x000fe20002f04270 */
[----:B------:R-:W-:Y:S01]  /*4c80*/  FMUL R87, R87, R88 ;  /* 0x0000005857577220 */ /* 0x000fe20000400000 */
[----:B------:R-:W-:Y:S01]  /*4c90*/  @P4 STG.E desc[UR36][R6.64+0x64], R39 ;  /* 0x0000642706004986 */ /* 0x000fe2000c101924 */
[----:B------:R-:W-:-:S02]  /*4ca0*/  ISETP.GT.AND P5, PT, R3, 0x28, PT ;  /* 0x000000280300780c */ /* 0x000fc40003fa4270 */
[----:B------:R-:W-:Y:S01]  /*4cb0*/  ISETP.GT.AND P4, PT, R3, 0x29, PT ;  /* 0x000000290300780c */ /* 0x000fe20003f84270 */
[----:B------:R1:W-:Y:S01]  /*4cc0*/  @P2 STG.E desc[UR36][R4.64+0x80], R11 ;  /* 0x0000800b04002986 */ /* 0x0003e2000c101924 */
[----:B------:R-:W-:-:S03]  /*4cd0*/  ISETP.GT.AND P2, PT, R0, RZ, P5 ;  /* 0x000000ff0000720c */ /* 0x000fc60002f44270 */
[----:B------:R-:W-:Y:S01]  /*4ce0*/  @P1 STG.E desc[UR36][R4.64+0x84], R41 ;  /* 0x0000842904001986 */ /* 0x000fe2000c101924 */
[----:B------:R-:W-:Y:S01]  /*4cf0*/  ISETP.GT.AND P1, PT, R0, RZ, P4 ;  /* 0x000000ff0000720c */ /* 0x000fe20002724270 */
[----:B0-----:R-:W-:Y:S01]  /*4d00*/  FMUL R9, R42, R88 ;  /* 0x000000582a097220 */ /* 0x001fe20000400000 */
[----:B------:R-:W-:-:S04]  /*4d10*/  ISETP.GT.AND P4, PT, R0, 0x8, P4 ;  /* 0x000000080000780c */ /* 0x000fc80002784270 */
[----:B------:R0:W-:Y:S01]  /*4d20*/  @P0 STG.E desc[UR36][R6.64+0x80], R9 ;  /* 0x0000800906000986 */ /* 0x0001e2000c101924 */
[----:B-1----:R-:W-:Y:S01]  /*4d30*/  FMUL R11, R44, R88 ;  /* 0x000000582c0b7220 */ /* 0x002fe20000400000 */
[C---:B------:R-:W-:Y:S02]  /*4d40*/  ISETP.GT.AND P0, PT, R0.reuse, 0x8, P5 ;  /* 0x000000080000780c */ /* 0x040fe40002f04270 */
[----:B------:R-:W-:Y:S01]  /*4d50*/  @P3 STG.E desc[UR36][R6.64+0x84], R43 ;  /* 0x0000842b06003986 */ /* 0x000fe2000c101924 */
[C---:B------:R-:W-:Y:S02]  /*4d60*/  ISETP.GT.AND P5, PT, R3.reuse, 0x30, PT ;  /* 0x000000300300780c */ /* 0x040fe40003fa4270 */
        /* <DEDUP_REMOVED lines=21> */
[----:B------:R-:W-:Y:S02]  /*4ec0*/  ISETP.GT.AND P0, PT, R0, 0x8, P5 ;  /* 0x000000080000780c */ /* 0x000fe40002f04270 */
[----:B------:R-:W-:Y:S01]  /*4ed0*/  @P3 STG.E desc[UR36][R6.64+0xc4], R51 ;  /* 0x0000c43306003986 */ /* 0x000fe2000c101924 */
[----:B------:R-:W-:-:S03]  /*4ee0*/  ISETP.GT.AND P5, PT, R3, 0x40, PT ;  /* 0x000000400300780c */ /* 0x000fc60003fa4270 */
[----:B------:R1:W-:Y:S01]  /*4ef0*/  @P2 STG.E desc[UR36][R4.64+0xe0], R11 ;  /* 0x0000e00b04002986 */ /* 0x0003e2000c101924 */
[----:B------:R-:W-:-:S03]  /*4f00*/  ISETP.GT.AND P3, PT, R0, RZ, P5 ;  /* 0x000000ff0000720c */ /* 0x000fc60002f64270 */
[----:B------:R-:W-:Y:S01]  /*4f10*/  @P1 STG.E desc[UR36][R4.64+0xe4], R53 ;  /* 0x0000e43504001986 */ /* 0x000fe2000c101924 */
[----:B------:R-:W-:Y:S01]  /*4f20*/  ISETP.GT.AND P1, PT, R3, 0x41, PT ;  /* 0x000000410300780c */ /* 0x000fe20003f24270 */
[----:B0-----:R-:W-:-:S03]  /*4f30*/  FMUL R9, R54, R88 ;  /* 0x0000005836097220 */ /* 0x001fc60000400000 */
[----:B------:R-:W-:Y:S02]  /*4f40*/  ISETP.GT.AND P2, PT, R0, RZ, P1 ;  /* 0x000000ff0000720c */ /* 0x000fe40000f44270 */
[----:B------:R0:W-:Y:S01]  /*4f50*/  @P0 STG.E desc[UR36][R6.64+0xe0], R9 ;  /* 0x0000e00906000986 */ /* 0x0001e2000c101924 */
[-C--:B-1----:R-:W-:Y:S01]  /*4f60*/  FMUL R11, R56, R88.reuse ;  /* 0x00000058380b7220 */ /* 0x082fe20000400000 */
[C---:B------:R-:W-:Y:S02]  /*4f70*/  ISETP.GT.AND P0, PT, R0.reuse, 0x8, P5 ;  /* 0x000000080000780c */ /* 0x040fe40002f04270 */
[----:B------:R-:W-:Y:S01]  /*4f80*/  @P4 STG.E desc[UR36][R6.64+0xe4], R55 ;  /* 0x0000e43706004986 */ /* 0x000fe2000c101924 */
[C---:B------:R-:W-:Y:S02]  /*4f90*/  ISETP.GT.AND P1, PT, R0.reuse, 0x8, P1 ;  /* 0x000000080000780c */ /* 0x040fe40000f24270 */
[C---:B------:R-:W-:Y:S01]  /*4fa0*/  ISETP.GT.AND P5, PT, R3.reuse, 0x48, PT ;  /* 0x000000480300780c */ /* 0x040fe20003fa4270 */
[----:B------:R1:W-:Y:S03]  /*4fb0*/  @P3 STG.E desc[UR36][R4.64+0x100], R11 ;  /* 0x0001000b04003986 */ /* 0x0003e6000c101924 */
[----:B------:R-:W-:Y:S01]  /*4fc0*/  ISETP.GT.AND P4, PT, R0, RZ, P5 ;  /* 0x000000ff0000720c */ /* 0x000fe20002f84270 */
[----:B------:R-:W-:Y:S01]  /*4fd0*/  @P2 STG.E desc[UR36][R4.64+0x104], R57 ;  /* 0x0001043904002986 */ /* 0x000fe2000c101924 */
[----:B------:R-:W-:Y:S01]  /*4fe0*/  ISETP.GT.AND P2, PT, R3, 0x49, PT ;  /* 0x000000490300780c */ /* 0x000fe20003f44270 */
[----:B0-----:R-:W-:-:S03]  /*4ff0*/  FMUL R9, R58, R88 ;  /* 0x000000583a097220 */ /* 0x001fc60000400000 */
[----:B------:R-:W-:Y:S02]  /*5000*/  ISETP.GT.AND P3, PT, R0, RZ, P2 ;  /* 0x000000ff0000720c */ /* 0x000fe40001764270 */
[----:B------:R0:W-:Y:S01]  /*5010*/  @P0 STG.E desc[UR36][R6.64+0x100], R9 ;  /* 0x0001000906000986 */ /* 0x0001e2000c101924 */
[----:B-1----:R-:W-:Y:S01]  /*5020*/  FMUL R11, R60, R88 ;  /* 0x000000583c0b7220 */ /* 0x002fe20000400000 */
[C---:B------:R-:W-:Y:S02]  /*5030*/  ISETP.GT.AND P2, PT, R0.reuse, 0x8, P2 ;  /* 0x000000080000780c */ /* 0x040fe40001744270 */
[----:B------:R-:W-:Y:S01]  /*5040*/  @P1 STG.E desc[UR36][R6.64+0x104], R59 ;  /* 0x0001043b06001986 */ /* 0x000fe2000c101924 */
[----:B------:R-:W-:Y:S02]  /*5050*/  ISETP.GT.AND P1, PT, R0, 0x8, P5 ;  /* 0x000000080000780c */ /* 0x000fe40002f24270 */
[C---:B------:R-:W-:Y:S01]  /*5060*/  ISETP.GT.AND P5, PT, R3.reuse, 0x50, PT ;  /* 0x000000500300780c */ /* 0x040fe20003fa4270 */
[----:B------:R1:W-:Y:S01]  /*5070*/  @P4 STG.E desc[UR36][R4.64+0x120], R11 ;  /* 0x0001200b04004986 */ /* 0x0003e2000c101924 */
[----:B------:R-:W-:-:S03]  /*5080*/  ISETP.GT.AND P0, PT, R3, 0x51, PT ;  /* 0x000000510300780c */ /* 0x000fc60003f04270 */
[----:B------:R-:W-:Y:S01]  /*5090*/  @P3 STG.E desc[UR36][R4.64+0x124], R61 ;  /* 0x0001243d04003986 */ /* 0x000fe2000c101924 */
[----:B------:R-:W-:Y:S01]  /*50a0*/  ISETP.GT.AND P3, PT, R0, RZ, P5 ;  /* 0x000000ff0000720c */ /* 0x000fe20002f64270 */
[-C--:B0-----:R-:W-:Y:S01]  /*50b0*/  FMUL R9, R62, R88.reuse ;  /* 0x000000583e097220 */ /* 0x081fe20000400000 */
[C---:B------:R-:W-:Y:S02]  /*50c0*/  ISETP.GT.AND P4, PT, R0.reuse, RZ, P0 ;  /* 0x000000ff0000720c */ /* 0x040fe40000784270 */
[----:B------:R-:W-:Y:S02]  /*50d0*/  ISETP.GT.AND P0, PT, R0, 0x8, P0 ;  /* 0x000000080000780c */ /* 0x000fe40000704270 */
[----:B------:R0:W-:Y:S01]  /*50e0*/  @P1 STG.E desc[UR36][R6.64+0x120], R9 ;  /* 0x0001200906001986 */ /* 0x0001e2000c101924 */
[----:B-1----:R-:W-:Y:S01]  /*50f0*/  FMUL R11, R64, R88 ;  /* 0x00000058400b7220 */ /* 0x002fe20000400000 */
[----:B------:R-:W-:Y:S02]  /*5100*/  ISETP.GT.AND P1, PT, R0, 0x8, P5 ;  /* 0x000000080000780c */ /* 0x000fe40002f24270 */
[----:B------:R-:W-:Y:S01]  /*5110*/  @P2 STG.E desc[UR36][R6.64+0x124], R63 ;  /* 0x0001243f06002986 */ /* 0x000fe2000c101924 */
[----:B------:R-:W-:-:S03]  /*5120*/  ISETP.GT.AND P2, PT, R3, 0x58, PT ;  /* 0x000000580300780c */ /* 0x000fc60003f44270 */
[----:B------:R1:W-:Y:S01]  /*5130*/  @P3 STG.E desc[UR36][R4.64+0x140], R11 ;  /* 0x0001400b04003986 */ /* 0x0003e2000c101924 */
[C---:B------:R-:W-:Y:S02]  /*5140*/  ISETP.GT.AND P3, PT, R3.reuse, 0x59, PT ;  /* 0x000000590300780c */ /* 0x040fe40003f64270 */
[C---:B------:R-:W-:Y:S01]  /*5150*/  ISETP.GT.AND P5, PT, R0.reuse, RZ, P2 ;  /* 0x000000ff0000720c */ /* 0x040fe200017a4270 */
[----:B------:R-:W-:Y:S01]  /*5160*/  @P4 STG.E desc[UR36][R4.64+0x144], R65 ;  /* 0x0001444104004986 */ /* 0x000fe2000c101924 */
[----:B------:R-:W-:Y:S01]  /*5170*/  ISETP.GT.AND P4, PT, R0, RZ, P3 ;  /* 0x000000ff0000720c */ /* 0x000fe20001f84270 */
[-C--:B0-----:R-:W-:Y:S01]  /*5180*/  FMUL R9, R66, R88.reuse ;  /* 0x0000005842097220 */ /* 0x081fe20000400000 */
[C---:B------:R-:W-:Y:S02]  /*5190*/  ISETP.GT.AND P2, PT, R0.reuse, 0x8, P2 ;  /* 0x000000080000780c */ /* 0x040fe40001744270 */
[----:B------:R-:W-:Y:S02]  /*51a0*/  ISETP.GT.AND P3, PT, R0, 0x8, P3 ;  /* 0x000000080000780c */ /* 0x000fe40001f64270 */
[----:B------:R0:W-:Y:S01]  /*51b0*/  @P1 STG.E desc[UR36][R6.64+0x140], R9 ;  /* 0x0001400906001986 */ /* 0x0001e2000c101924 */
[----:B-1----:R-:W-:Y:S01]  /*51c0*/  FMUL R11, R68, R88 ;  /* 0x00000058440b7220 */ /* 0x002fe20000400000 */
[----:B------:R-:W-:-:S02]  /*51d0*/  ISETP.GT.AND P1, PT, R3, 0x61, PT ;  /* 0x000000610300780c */ /* 0x000fc40003f24270 */
[----:B------:R-:W-:Y:S01]  /*51e0*/  @P0 STG.E desc[UR36][R6.64+0x144], R67 ;  /* 0x0001444306000986 */ /* 0x000fe2000c101924 */
[----:B------:R-:W-:-:S03]  /*51f0*/  ISETP.GT.AND P0, PT, R3, 0x60, PT ;  /* 0x000000600300780c */ /* 0x000fc60003f04270 */
[----:B------:R1:W-:Y:S01]  /*5200*/  @P5 STG.E desc[UR36][R4.64+0x160], R11 ;  /* 0x0001600b04005986 */ /* 0x0003e2000c101924 */
[C---:B------:R-:W-:Y:S02]  /*5210*/  ISETP.GT.AND P5, PT, R0.reuse, RZ, P0 ;  /* 0x000000ff0000720c */ /* 0x040fe400007a4270 */
[C---:B------:R-:W-:Y:S01]  /*5220*/  ISETP.GT.AND P0, PT, R0.reuse, 0x8, P0 ;  /* 0x000000080000780c */ /* 0x040fe20000704270 */
[----:B------:R-:W-:Y:S01]  /*5230*/  @P4 STG.E desc[UR36][R4.64+0x164], R69 ;  /* 0x0001644504004986 */ /* 0x000fe2000c101924 */
[----:B------:R-:W-:Y:S01]  /*5240*/  ISETP.GT.AND P4, PT, R0, RZ, P1 ;  /* 0x000000ff0000720c */ /* 0x000fe20000f84270 */
[----:B0-----:R-:W-:Y:S01]  /*5250*/  FMUL R9, R70, R88 ;  /* 0x0000005846097220 */ /* 0x001fe20000400000 */
[----:B------:R-:W-:-:S04]  /*5260*/  ISETP.GT.AND P1, PT, R0, 0x8, P1 ;  /* 0x000000080000780c */ /* 0x000fc80000f24270 */
[----:B------:R0:W-:Y:S01]  /*5270*/  @P2 STG.E desc[UR36][R6.64+0x160], R9 ;  /* 0x0001600906002986 */ /* 0x0001e2000c101924 */
[----:B-1----:R-:W-:Y:S01]  /*5280*/  FMUL R11, R72, R88 ;  /* 0x00000058480b7220 */ /* 0x002fe20000400000 */
[C---:B------:R-:W-:Y:S02]  /*5290*/  ISETP.GT.AND P2, PT, R3.reuse, 0x68, PT ;  /* 0x000000680300780c */ /* 0x040fe40003f44270 */
        /* <DEDUP_REMOVED lines=22> */
[-C--:B-1----:R-:W-:Y:S01]  /*5400*/  FMUL R11, R80, R88.reuse ;  /* 0x00000058500b7220 */ /* 0x082fe20000400000 */
[C---:B------:R-:W-:Y:S02]  /*5410*/  ISETP.GT.AND P2, PT, R3.reuse, 0x78, PT ;  /* 0x000000780300780c */ /* 0x040fe40003f44270 */
[----:B------:R-:W-:Y:S01]  /*5420*/  @P3 STG.E desc[UR36][R6.64+0x1a4], R79 ;  /* 0x0001a44f06003986 */ /* 0x000fe2000c101924 */
[----:B------:R-:W-:Y:S01]  /*5430*/  ISETP.GT.AND P3, PT, R3, 0x79, PT ;  /* 0x000000790300780c */ /* 0x000fe20003f64270 */
[-C--:B------:R-:W-:Y:S02]  /*5440*/  FMUL R3, R82, R88.reuse ;  /* 0x0000005852037220 */ /* 0x080fe40000400000 */
[----:B------:R1:W-:Y:S01]  /*5450*/  @P5 STG.E desc[UR36][R4.64+0x1c0], R11 ;  /* 0x0001c00b04005986 */ /* 0x0003e2000c101924 */
[C---:B------:R-:W-:Y:S02]  /*5460*/  ISETP.GT.AND P5, PT, R0.reuse, RZ, P3 ;  /* 0x000000ff0000720c */ /* 0x040fe40001fa4270 */
[C---:B------:R-:W-:Y:S01]  /*5470*/  ISETP.GT.AND P3, PT, R0.reuse, 0x8, P3 ;  /* 0x000000080000780c */ /* 0x040fe20001f64270 */
[----:B------:R-:W-:Y:S01]  /*5480*/  @P4 STG.E desc[UR36][R4.64+0x1c4], R81 ;  /* 0x0001c45104004986 */ /* 0x000fe2000c101924 */
[----:B------:R-:W-:Y:S01]  /*5490*/  ISETP.GT.AND P4, PT, R0, RZ, P2 ;  /* 0x000000ff0000720c */ /* 0x000fe20001784270 */
[-C--:B0-----:R-:W-:Y:S01]  /*54a0*/  FMUL R9, R84, R88.reuse ;  /* 0x0000005854097220 */ /* 0x081fe20000400000 */
[----:B------:R-:W-:Y:S01]  /*54b0*/  ISETP.GT.AND P2, PT, R0, 0x8, P2 ;  /* 0x000000080000780c */ /* 0x000fe20001744270 */
[----:B------:R-:W-:Y:S04]  /*54c0*/  @P0 STG.E desc[UR36][R6.64+0x1c0], R3 ;  /* 0x0001c00306000986 */ /* 0x000fe8000c101924 */
[----:B------:R-:W-:Y:S01]  /*54d0*/  @P1 STG.E desc[UR36][R6.64+0x1c4], R83 ;  /* 0x0001c45306001986 */ /* 0x000fe2000c101924 */
[----:B-1----:R-:W-:-:S05]  /*54e0*/  FMUL R11, R86, R88 ;  /* 0x00000058560b7220 */ /* 0x002fca0000400000 */
[----:B------:R-:W-:Y:S04]  /*54f0*/  @P4 STG.E desc[UR36][R4.64+0x1e0], R9 ;  /* 0x0001e00904004986 */ /* 0x000fe8000c101924 */
[----:B------:R0:W-:Y:S02]  /*5500*/  @P5 STG.E desc[UR36][R4.64+0x1e4], R85 ;  /* 0x0001e45504005986 */ /* 0x0001e4000c101924 */
[----:B0-----:R-:W-:Y:S02]  /*5510*/  @P2 IMAD.MOV.U32 R4, RZ, RZ, R6 ;  /* 0x000000ffff042224 */ /* 0x001fe400078e0006 */
[----:B------:R-:W-:-:S05]  /*5520*/  @P2 IMAD.MOV.U32 R5, RZ, RZ, R7 ;  /* 0x000000ffff052224 */ /* 0x000fca00078e0007 */
[----:B------:R0:W-:Y:S04]  /*5530*/  @P2 STG.E desc[UR36][R4.64+0x1e0], R11 ;  /* 0x0001e00b04002986 */ /* 0x0001e8000c101924 */
[----:B------:R0:W-:Y:S02]  /*5540*/  @P3 STG.E desc[UR36][R6.64+0x1e4], R87 ;  /* 0x0001e45706003986 */ /* 0x0001e4000c101924 */
.L_x_159:
[----:B------:R-:W-:Y:S05]  /*5550*/  BSYNC B0 ;  /* 0x0000000000007941 */ /* 0x000fea0003800000 */
.L_x_33:
[----:B0-----:R-:W2:Y:S01]  /*5560*/  LDL.64 R4, [R1] ;  /* 0x0000000001047983 */ /* 0x001ea20000100a00 */
[----:B------:R-:W-:Y:S01]  /*5570*/  ULDC.64 UR4, c[0x0][0x650] ;  /* 0x0001940000047ab9 */ /* 0x000fe20000000a00 */
[----:B------:R-:W-:Y:S02]  /*5580*/  IMAD.U32 R0, RZ, RZ, UR44 ;  /* 0x0000002cff007e24 */ /* 0x000fe4000f8e00ff */
[----:B------:R-:W-:Y:S02]  /*5590*/  IMAD.MOV.U32 R22, RZ, RZ, -0x1 ;  /* 0xffffffffff167424 */ /* 0x000fe400078e00ff */
[----:B------:R0:W-:Y:S01]  /*55a0*/  SYNCS.ARRIVE.TRANS64.A1T0 RZ, [R0+UR46], RZ ;  /* 0x000000ff00ff79a7 */ /* 0x0001e2000810002e */
[----:B------:R-:W-:Y:S02]  /*55b0*/  IMAD.MOV.U32 R18, RZ, RZ, -0x1 ;  /* 0xffffffffff127424 */ /* 0x000fe400078e00ff */
[----:B------:R-:W-:Y:S01]  /*55c0*/  IMAD.MOV.U32 R19, RZ, RZ, -0x1 ;  /* 0xffffffffff137424 */ /* 0x000fe200078e00ff */
[----:B0-----:R-:W-:-:S02]  /*55d0*/  PRMT R0, RZ, 0x7610, R0 ;  /* 0x00007610ff007816 */ /* 0x001fc40000000000 */
[----:B--2---:R-:W-:-:S05]  /*55e0*/  LEA R16, P0, R4, R16, 0x1 ;  /* 0x0000001004107211 */ /* 0x004fca00078008ff */
[----:B------:R-:W-:Y:S01]  /*55f0*/  IMAD.X R17, R98, 0x1, R17, P0 ;  /* 0x0000000162117824 */ /* 0x000fe200000e0611 */
[----:B------:R-:W-:-:S04]  /*5600*/  ISETP.GE.U32.AND P0, PT, R16, UR4, PT ;  /* 0x0000000410007c0c */ /* 0x000fc8000bf06070 */
[----:B------:R-:W-:-:S13]  /*5610*/  ISETP.GE.U32.AND.EX P0, PT, R17, UR5, PT, P0 ;  /* 0x0000000511007c0c */ /* 0x000fda000bf06100 */
[----:B------:R-:W-:Y:S05]  /*5620*/  @P0 BRA `(.L_x_160) ;  /* 0x00000004004c0947 */ /* 0x000fea0003800000 */
[----:B-1-3--:R-:W0:Y:S01]  /*5630*/  LDC.64 R10, c[0x0][0x628] ;  /* 0x00018a00ff0a7b82 */ /* 0x00ae220000000a00 */
[----:B------:R-:W1:Y:S01]  /*5640*/  S2R R12, SR_CTAID.X ;  /* 0x00000000000c7919 */ /* 0x000e620000002500 */
[----:B------:R-:W-:Y:S02]  /*5650*/  IMAD.MOV.U32 R8, RZ, RZ, R16 ;  /* 0x000000ffff087224 */ /* 0x000fe400078e0010 */
[----:B------:R-:W-:Y:S01]  /*5660*/  IMAD.MOV.U32 R9, RZ, RZ, R17 ;  /* 0x000000ffff097224 */ /* 0x000fe200078e0011 */
[----:B------:R-:W2:Y:S03]  /*5670*/  S2R R18, SR_CTAID.Y ;  /* 0x0000000000127919 */ /* 0x000ea60000002600 */
[----:B------:R-:W3:Y:S08]  /*5680*/  LDC R0, c[0x0][0x630] ;  /* 0x00018c00ff007b82 */ /* 0x000ef00000000800 */
[----:B------:R-:W1:Y:S01]  /*5690*/  LDC.64 R14, c[0x0][0x620] ;  /* 0x00018800ff0e7b82 */ /* 0x000e620000000a00 */
[----:B0-----:R-:W-:-:S04]  /*56a0*/  ISETP.NE.U32.AND P0, PT, R10, RZ, PT ;  /* 0x000000ff0a00720c */ /* 0x001fc80003f05070 */
[----:B------:R-:W-:-:S13]  /*56b0*/  ISETP.NE.AND.EX P0, PT, R11, RZ, PT, P0 ;  /* 0x000000ff0b00720c */ /* 0x000fda0003f05300 */
[----:B-123--:R-:W-:Y:S05]  /*56c0*/  @!P0 BRA `(.L_x_161) ;  /* 0x0000000000288947 */ /* 0x00efea0003800000 */
[----:B------:R-:W0:Y:S02]  /*56d0*/  LDC R3, c[0x0][0x634] ;  /* 0x00018d00ff037b82 */ /* 0x000e240000000800 */
[----:B0-----:R-:W-:-:S05]  /*56e0*/  IADD3 R3, P0, R16, R3, RZ ;  /* 0x0000000310037210 */ /* 0x001fca0007f1e0ff */
[----:B------:R-:W-:-:S04]  /*56f0*/  IMAD.X R13, RZ, RZ, R17, P0 ;  /* 0x000000ffff0d7224 */ /* 0x000fc800000e0611 */
[----:B------:R-:W-:-:S04]  /*5700*/  IMAD.WIDE.U32 R4, R13, R10, RZ ;  /* 0x0000000a0d047225 */ /* 0x000fc800078e00ff */
[----:B----4-:R-:W-:-:S04]  /*5710*/  IMAD.WIDE.U32 R6, P0, R3, R11, R4 ;  /* 0x0000000b03067225 */ /* 0x010fc80007800004 */
[----:B------:R-:W-:-:S04]  /*5720*/  IMAD.WIDE.U32 R4, R3, R10, RZ ;  /* 0x0000000a03047225 */ /* 0x000fc800078e00ff */
[----:B------:R-:W-:Y:S01]  /*5730*/  IMAD.X R9, RZ, RZ, RZ, P0 ;  /* 0x000000ffff097224 */ /* 0x000fe200000e06ff */
[----:B------:R-:W-:Y:S01]  /*5740*/  IADD3 RZ, P0, R5, R6, RZ ;  /* 0x0000000605ff7210 */ /* 0x000fe20007f1e0ff */
[----:B------:R-:W-:-:S04]  /*5750*/  IMAD.MOV.U32 R8, RZ, RZ, R7 ;  /* 0x000000ffff087224 */ /* 0x000fc800078e0007 */
[----:B------:R-:W-:-:S08]  /*5760*/  IMAD.WIDE.U32.X R8, R13, R11, R8, P0 ;  /* 0x0000000b0d087225 */ /* 0x000fd000000e0408 */
.L_x_161:
[-CC-:B------:R-:W-:Y:S01]  /*5770*/  SHF.R.U64 R19, R8, R0.reuse, R9.reuse ;  /* 0x0000000008137219 */ /* 0x180fe20000001209 */
[----:B------:R-:W0:Y:S01]  /*5780*/  LDC.64 R24, c[0x0][0x640] ;  /* 0x00019000ff187b82 */ /* 0x000e220000000a00 */
[----:B------:R-:W-:Y:S01]  /*5790*/  SHF.R.U32.HI R0, RZ, R0, R9 ;  /* 0x00000000ff007219 */ /* 0x000fe20000011609 */
[----:B------:R-:W-:Y:S01]  /*57a0*/  ULDC UR4, c[0x0][0x150] ;  /* 0x0000540000047ab9 */ /* 0x000fe20000000800 */
[----:B------:R-:W-:Y:S02]  /*57b0*/  IADD3 R3, P0, RZ, -R19, RZ ;  /* 0x80000013ff037210 */ /* 0x000fe40007f1e0ff */
[----:B----4-:R-:W-:-:S03]  /*57c0*/  I2FP.F32.U32 R7, R12 ;  /* 0x0000000c00077245 */ /* 0x010fc60000201000 */
[----:B------:R-:W1:Y:S01]  /*57d0*/  LDC R6, c[0x0][0x618] ;  /* 0x00018600ff067b82 */ /* 0x000e620000000800 */
[----:B------:R-:W-:Y:S02]  /*57e0*/  IMAD.X R5, RZ, RZ, ~R0, P0 ;  /* 0x000000ffff057224 */ /* 0x000fe400000e0e00 */
[----:B------:R-:W-:Y:S01]  /*57f0*/  FMUL R7, R7, UR4 ;  /* 0x0000000407077c20 */ /* 0x000fe20008400000 */
[----:B------:R-:W-:Y:S01]  /*5800*/  ULDC UR4, c[0x0][0x154] ;  /* 0x0000550000047ab9 */ /* 0x000fe20000000800 */
[-C--:B------:R-:W-:Y:S02]  /*5810*/  IMAD R0, R5, R14.reuse, RZ ;  /* 0x0000000e05007224 */ /* 0x080fe400078e02ff */
[C---:B------:R-:W-:Y:S01]  /*5820*/  IMAD.WIDE.U32 R4, R3.reuse, R14, R16 ;  /* 0x0000000e03047225 */ /* 0x040fe200078e0010 */
[----:B------:R-:W2:Y:S01]  /*5830*/  LDC R8, c[0x0][0x608] ;  /* 0x00018200ff087b82 */ /* 0x000ea20000000800 */
[----:B------:R-:W3:Y:S02]  /*5840*/  F2I.U32.TRUNC.NTZ R7, R7 ;  /* 0x0000000700077305 */ /* 0x000ee4000020f000 */
[----:B------:R-:W-:Y:S01]  /*5850*/  IMAD R3, R3, R15, R0 ;  /* 0x0000000f03037224 */ /* 0x000fe200078e0200 */
[----:B------:R-:W-:-:S03]  /*5860*/  I2FP.F32.U32 R0, R18 ;  /* 0x0000001200007245 */ /* 0x000fc60000201000 */
[----:B------:R-:W-:Y:S01]  /*5870*/  IMAD.IADD R3, R5, 0x1, R3 ;  /* 0x0000000105037824 */ /* 0x000fe200078e0203 */
[----:B------:R-:W4:Y:S01]  /*5880*/  LDC R11, c[0x0][0x658] ;  /* 0x00019600ff0b7b82 */ /* 0x000f220000000800 */
[----:B0-----:R-:W-:-:S04]  /*5890*/  ISETP.NE.U32.AND P0, PT, R24, RZ, PT ;  /* 0x000000ff1800720c */ /* 0x001fc80003f05070 */
[----:B------:R-:W-:-:S03]  /*58a0*/  ISETP.NE.AND.EX P0, PT, R25, RZ, PT, P0 ;  /* 0x000000ff1900720c */ /* 0x000fc60003f05300 */
[----:B------:R-:W0:Y:S01]  /*58b0*/  LDC R9, c[0x0][0x144] ;  /* 0x00005100ff097b82 */ /* 0x000e220000000800 */
[-C--:B-1----:R-:W-:Y:S01]  /*58c0*/  SHF.R.U64 R10, R4, R6.reuse, R3 ;  /* 0x00000006040a7219 */ /* 0x082fe20000001203 */
[----:B---3--:R-:W-:Y:S01]  /*58d0*/  IMAD.MOV R7, RZ, RZ, -R7 ;  /* 0x000000ffff077224 */ /* 0x008fe200078e0a07 */
[----:B------:R-:W-:Y:S01]  /*58e0*/  SHF.R.U32.HI R3, RZ, R6, R3 ;  /* 0x00000006ff037219 */ /* 0x000fe20000011603 */
[----:B------:R-:W-:-:S04]  /*58f0*/  FMUL R6, R0, UR4 ;  /* 0x0000000400067c20 */ /* 0x000fc80008400000 */
[----:B------:R-:W1:Y:S01]  /*5900*/  LDC R21, c[0x0][0x148] ;  /* 0x00005200ff157b82 */ /* 0x000e620000000800 */
[----:B------:R3:W0:Y:S01]  /*5910*/  F2I.U32.TRUNC.NTZ R14, R6 ;  /* 0x00000006000e7305 */ /* 0x000622000020f000 */
[-CC-:B--2---:R-:W-:Y:S02]  /*5920*/  SHF.R.U64 R13, R10, R8.reuse, R3.reuse ;  /* 0x000000080a0d7219 */ /* 0x184fe40000001203 */
[----:B------:R-:W-:-:S04]  /*5930*/  SHF.R.U32.HI R0, RZ, R8, R3 ;  /* 0x00000008ff007219 */ /* 0x000fc80000011603 */
[----:B------:R-:W2:Y:S01]  /*5940*/  LDC R20, c[0x0][0x648] ;  /* 0x00019200ff147b82 */ /* 0x000ea20000000800 */
[-CC-:B----4-:R-:W-:Y:S02]  /*5950*/  SHF.R.U64 R15, R13, R11.reuse, R0.reuse ;  /* 0x0000000b0d0f7219 */ /* 0x190fe40000001200 */
[----:B------:R-:W-:-:S03]  /*5960*/  SHF.R.U32.HI R5, RZ, R11, R0 ;  /* 0x0000000bff057219 */ /* 0x000fc60000011600 */
[----:B------:R-:W-:Y:S02]  /*5970*/  IMAD.MOV.U32 R4, RZ, RZ, R15 ;  /* 0x000000ffff047224 */ /* 0x000fe400078e000f */
[----:B------:R-:W4:Y:S01]  /*5980*/  LDC R26, c[0x0][0x638] ;  /* 0x00018e00ff1a7b82 */ /* 0x000f220000000800 */
[----:B0-----:R-:W-:-:S07]  /*5990*/  IMAD R22, R9, R7, R12 ;  /* 0x0000000709167224 */ /* 0x001fce00078e020c */
[----:B------:R-:W0:Y:S08]  /*59a0*/  LDC R27, c[0x0][0x610] ;  /* 0x00018400ff1b7b82 */ /* 0x000e300000000800 */
[----:B------:R-:W0:Y:S01]  /*59b0*/  LDC R28, c[0x0][0x600] ;  /* 0x00018000ff1c7b82 */ /* 0x000e220000000800 */
[----:B-123--:R-:W-:Y:S05]  /*59c0*/  @!P0 BRA `(.L_x_162) ;  /* 0x0000000000288947 */ /* 0x00efea0003800000 */
[----:B------:R-:W1:Y:S02]  /*59d0*/  LDC R0, c[0x0][0x64c] ;  /* 0x00019300ff007b82 */ /* 0x000e640000000800 */
[----:B-1----:R-:W-:-:S05]  /*59e0*/  IADD3 R3, P0, R15, R0, RZ ;  /* 0x000000000f037210 */ /* 0x002fca0007f1e0ff */
        /* <DEDUP_REMOVED lines=8> */
.L_x_162:
[----:B------:R-:W-:Y:S01]  /*5a70*/  ISETP.NE.AND P0, PT, R2, 0x1, PT ;  /* 0x000000010200780c */ /* 0x000fe20003f05270 */
[----:B------:R-:W-:Y:S01]  /*5a80*/  IMAD.MOV R14, RZ, RZ, -R14 ;  /* 0x000000ffff0e7224 */ /* 0x000fe200078e0a0e */
[----:B------:R-:W-:Y:S02]  /*5a90*/  SHF.R.U64 R0, R4, R20, R5 ;  /* 0x0000001404007219 */ /* 0x000fe40000001205 */
[----:B------:R-:W-:Y:S02]  /*5aa0*/  LOP3.LUT R3, R13, R100, RZ, 0xc0, !PT ;  /* 0x000000640d037212 */ /* 0x000fe400078ec0ff */
[----:B------:R-:W-:Y:S01]  /*5ab0*/  LOP3.LUT R5, R10, R99, RZ, 0xc0, !PT ;  /* 0x000000630a057212 */ /* 0x000fe200078ec0ff */
[----:B------:R-:W-:Y:S02]  /*5ac0*/  IMAD.MOV R4, RZ, RZ, -R0 ;  /* 0x000000ffff047224 */ /* 0x000fe400078e0a00 */
[----:B------:R-:W-:Y:S02]  /*5ad0*/  IMAD R3, R96, R0, R3 ;  /* 0x0000000060037224 */ /* 0x000fe400078e0203 */
[----:B----4-:R-:W-:-:S02]  /*5ae0*/  IMAD R0, R4, R26, R15 ;  /* 0x0000001a04007224 */ /* 0x010fc400078e020f */
[----:B------:R-:W-:Y:S02]  /*5af0*/  @P0 IMAD R22, R21, R14, R18 ;  /* 0x0000000e15160224 */ /* 0x000fe400078e0212 */
[----:B------:R-:W-:Y:S02]  /*5b00*/  IMAD.MOV.U32 R4, RZ, RZ, 0x1 ;  /* 0x00000001ff047424 */ /* 0x000fe400078e00ff */
[----:B0-----:R-:W-:Y:S02]  /*5b10*/  IMAD R22, R3, R27, R22 ;  /* 0x0000001b03167224 */ /* 0x001fe400078e0216 */
[----:B------:R-:W-:Y:S01]  /*5b20*/  IMAD R3, R0, R28, R5 ;  /* 0x0000001c00037224 */ /* 0x000fe200078e0205 */
[----:B------:R-:W-:-:S04]  /*5b30*/  PRMT R0, R4, 0x7610, R0 ;  /* 0x0000761004007816 */ /* 0x000fc80000000000 */
[----:B------:R-:W-:Y:S02]  /*5b40*/  SEL R18, R3, R22, !P0 ;  /* 0x0000001603127207 */ /* 0x000fe40004000000 */
[----:B------:R-:W-:-:S07]  /*5b50*/  SEL R22, R22, R3, !P0 ;  /* 0x0000000316167207 */ /* 0x000fce0004000000 */
.L_x_160:
[----:B------:R-:W-:Y:S01]  /*5b60*/  LOP3.LUT P0, RZ, R0, 0xff, RZ, 0xc0, !PT ;  /* 0x000000ff00ff7812 */ /* 0x000fe2000780c0ff */
[----:B------:R-:W-:Y:S01]  /*5b70*/  UIMAD.WIDE.U32 UR4, UR38, 0x38e38e39, URZ ;  /* 0x38e38e39260478a5 */ /* 0x000fe2000f8e003f */
[----:B------:R-:W-:-:S03]  /*5b80*/  LOP3.LUT R103, R103, 0x1, RZ, 0x3c, !PT ;  /* 0x0000000167677812 */ /* 0x000fc600078e3cff */
[----:B------:R-:W-:-:S04]  /*5b90*/  USHF.R.U32.HI UR4, URZ, 0x1, UR5 ;  /* 0x000000013f047899 */ /* 0x000fc80008011605 */
[----:B------:R-:W-:-:S04]  /*5ba0*/  UIMAD UR38, UR4, -0x9, UR38 ;  /* 0xfffffff7042678a4 */ /* 0x000fc8000f8e0226 */
[----:B------:R-:W-:Y:S08]  /*5bb0*/  @P0 BRA `(.L_x_163) ;  /* 0xffffffb8008c0947 */ /* 0x000ff0000383ffff */
[----:B------:R-:W-:Y:S05]  /*5bc0*/  EXIT ;  /* 0x000000000000794d */ /* 0x000fea0003800000 */
.L_x_14:
[----:B------:R-:W-:-:S08]  /*5bd0*/  ISETP.NE.AND P0, PT, R14, RZ, PT ;  /* 0x000000ff0e00720c */ /* 0x000fd00003f05270 */
[----:B0-----:R-:W0:-:S00]  /*5be0*/  USETMAXREG.DEALLOC.CTAPOOL 0x28 ;  /* 0x00000028000079c8 */ /* 0x001e0000080e0500 */
[----:B------:R-:W-:Y:S05]  /*5bf0*/  @P0 EXIT ;  /* 0x000000000000094d */ /* 0x000fea0003800000 */
[----:B0-----:R-:W-:Y:S01]  /*5c00*/  LOP3.LUT P0, RZ, R3, 0xff, RZ, 0xc0, !PT ;  /* 0x000000ff03ff7812 */ /* 0x001fe2000780c0ff */
[----:B------:R-:W-:Y:S02]  /*5c10*/  IMAD.MOV.U32 R3, RZ, RZ, 0x1 ;  /* 0x00000001ff037424 */ /* 0x000fe400078e00ff */
[----:B------:R-:W-:-:S10]  /*5c20*/  IMAD.MOV.U32 R8, RZ, RZ, RZ ;  /* 0x000000ffff087224 */ /* 0x000fd400078e00ff */
[----:B------:R-:W-:Y:S05]  /*5c30*/  @!P0 BRA `(.L_x_164) ;  /* 0x0000000c000c8947 */ /* 0x000fea0003800000 */
[----:B------:R-:W-:Y:S01]  /*5c40*/  LOP3.LUT P0, RZ, R4, 0x1f, RZ, 0xc0, !PT ;  /* 0x0000001f04ff7812 */ /* 0x000fe2000780c0ff */
[----:B------:R-:W-:Y:S01]  /*5c50*/  ULDC UR5, c[0x0][0x658] ;  /* 0x0001960000057ab9 */ /* 0x000fe20000000800 */
[----:B------:R-:W-:Y:S01]  /*5c60*/  UMOV UR6, 0xffffffff ;  /* 0xffffffff00067882 */ /* 0x000fe20000000000 */
[----:B------:R-:W-:Y:S01]  /*5c70*/  BSSY B0, `(.L_x_164) ;  /* 0x00000bf000007945 */ /* 0x000fe20003800000 */
[----:B------:R-:W-:Y:S01]  /*5c80*/  USHF.L.U32 UR6, UR6, UR5, URZ ;  /* 0x0000000506067299 */ /* 0x000fe2000800063f */
[C---:B------:R-:W-:Y:S01]  /*5c90*/  ISETP.NE.AND P2, PT, R5.reuse, RZ, PT ;  /* 0x000000ff0500720c */ /* 0x040fe20003f45270 */
[----:B------:R-:W-:Y:S01]  /*5ca0*/  IMAD.MOV.U32 R10, RZ, RZ, 0x1 ;  /* 0x00000001ff0a7424 */ /* 0x000fe200078e00ff */
[----:B------:R-:W-:Y:S01]  /*5cb0*/  ISETP.NE.OR P0, PT, R5, RZ, !P0 ;  /* 0x000000ff0500720c */ /* 0x000fe20004705670 */
[----:B------:R-:W-:Y:S01]  /*5cc0*/  IMAD.MOV.U32 R3, RZ, RZ, 0x1 ;  /* 0x00000001ff037424 */ /* 0x000fe200078e00ff */
[----:B------:R-:W-:Y:S01]  /*5cd0*/  LOP3.LUT R9, R23, 0x2, RZ, 0xfc, !PT ;  /* 0x0000000217097812 */ /* 0x000fe200078efcff */
[----:B------:R-:W-:Y:S01]  /*5ce0*/  IMAD.MOV.U32 R8, RZ, RZ, RZ ;  /* 0x000000ffff087224 */ /* 0x000fe200078e00ff */
[----:B------:R-:W-:Y:S01]  /*5cf0*/  ULDC UR4, c[0x0][0x600] ;  /* 0x0001800000047ab9 */ /* 0x000fe20000000800 */
[----:B------:R-:W-:Y:S01]  /*5d00*/  UMOV UR7, 0x1 ;  /* 0x0000000100077882 */ /* 0x000fe20000000000 */
[----:B------:R-:W-:-:S02]  /*5d10*/  UIADD3 UR19, UR40, 0x1, URZ ;  /* 0x0000000128137890 */ /* 0x000fc4000fffe03f */
[----:B------:R-:W-:Y:S02]  /*5d20*/  UIADD3 UR15, UR4, -0x1, URZ ;  /* 0xffffffff040f7890 */ /* 0x000fe4000fffe03f */
[----:B------:R-:W-:Y:S02]  /*5d30*/  USHF.L.U32 UR17, UR7, UR5, URZ ;  /* 0x0000000507117299 */ /* 0x000fe4000800063f */
[----:B------:R-:W-:Y:S01]  /*5d40*/  ULOP3.LUT UR16, URZ, UR6, URZ, 0x33, !UPT ;  /* 0x000000063f107292 */ /* 0x000fe2000f8e333f */
[----:B------:R-:W-:-:S11]  /*5d50*/  ULDC.64 UR20, c[0x0][0x198] ;  /* 0x0000660000147ab9 */ /* 0x000fd60000000a00 */
.L_x_176:
[----:B------:R-:W-:-:S03]  /*5d60*/  UMOV UR4, 0xffffffff ;  /* 0xffffffff00047882 */ /* 0x000fc60000000000 */
[----:B------:R-:W-:Y:S05]  /*5d70*/  BRA.DIV UR4, `(.L_x_165) ;  /* 0x00000012048c7947 */ /* 0x000fea000b800000 */
[----:B------:R-:W-:-:S13]  /*5d80*/  ELECT P6, URZ, PT ;  /* 0x00000000003f782f */ /* 0x000fda00038c0000 */
.L_x_194:
[----:B------:R-:W0:Y:S01]  /*5d90*/  LDC R4, c[0x0][0x28c] ;  /* 0x0000a300ff047b82 */ /* 0x000e220000000800 */
[----:B------:R-:W-:Y:S01]  /*5da0*/  BSSY B1, `(.L_x_166) ;  /* 0x0000037000017945 */ /* 0x000fe20003800000 */
[----:B0-----:R-:W-:-:S13]  /*5db0*/  ISETP.LT.OR P6, PT, R4, 0x1, !P6 ;  /* 0x000000010400780c */ /* 0x001fda00077c1670 */
[----:B------:R-:W-:Y:S05]  /*5dc0*/  @P6 BRA `(.L_x_167) ;  /* 0x0000000000d06947 */ /* 0x000fea0003800000 */
[----:B------:R-:W-:Y:S02]  /*5dd0*/  IMAD.SHL.U32 R18, R18, 0x80, RZ ;  /* 0x0000008012127824 */ /* 0x000fe400078e00ff */
[----:B------:R-:W-:Y:S02]  /*5de0*/  IMAD.SHL.U32 R22, R22, 0x40, RZ ;  /* 0x0000004016167824 */ /* 0x000fe400078e00ff */
[----:B------:R-:W-:Y:S02]  /*5df0*/  IMAD.MOV.U32 R13, RZ, RZ, RZ ;  /* 0x000000ffff0d7224 */ /* 0x000fe400078e00ff */
[----:B------:R-:W-:Y:S02]  /*5e00*/  IMAD.U32 R14, RZ, RZ, UR19 ;  /* 0x00000013ff0e7e24 */ /* 0x000fe4000f8e00ff */
[----:B------:R-:W-:Y:S02]  /*5e10*/  IMAD.MOV.U32 R4, RZ, RZ, R3 ;  /* 0x000000ffff047224 */ /* 0x000fe400078e0003 */
[----:B------:R-:W-:-:S07]  /*5e20*/  IMAD.MOV.U32 R5, RZ, RZ, R8 ;  /* 0x000000ffff057224 */ /* 0x000fce00078e0008 */
.L_x_171:
[----:B------:R-:W0:Y:S01]  /*5e30*/  S2R R7, SR_CgaCtaId ;  /* 0x0000000000077919 */ /* 0x000e220000008800 */
[----:B------:R-:W-:-:S04]  /*5e40*/  MOV R6, 0x400 ;  /* 0x0000040000067802 */ /* 0x000fc80000000f00 */
[----:B0-----:R-:W-:Y:S02]  /*5e50*/  LEA R12, R7, R6, 0x18 ;  /* 0x00000006070c7211 */ /* 0x001fe400078ec0ff */
[----:B------:R-:W-:Y:S01]  /*5e60*/  SHF.L.U32 R6, R4, 0x1f, RZ ;  /* 0x0000001f04067819 */ /* 0x000fe200000006ff */
[----:B------:R-:W0:Y:S02]  /*5e70*/  @!P2 LDC R7, c[0x0][0x500] ;  /* 0x00014000ff07ab82 */ /* 0x000e240000000800 */
[----:B------:R-:W-:-:S04]  /*5e80*/  IMAD R11, R5, 0x8, R12 ;  /* 0x00000008050b7824 */ /* 0x000fc800078e020c */
[----:B------:R-:W1:Y:S02]  /*5e90*/  SYNCS.PHASECHK.TRANS64.TRYWAIT P1, [R11+URZ+0x48], R6 ;  /* 0x000048060b0075a7 */ /* 0x000e64000802017f */
[----:B-1----:R-:W-:Y:S05]  /*5ea0*/  @!P1 BRA `(.L_x_168) ;  /* 0x0000001000609947 */ /* 0x002fea0003800000 */
.L_x_195:
[----:B-1----:R-:W-:Y:S01]  /*5eb0*/  PRMT R6, R9, 0x9910, RZ ;  /* 0x0000991009067816 */ /* 0x002fe200000000ff */
[----:B0-----:R0:W-:Y:S03]  /*5ec0*/  @!P2 SYNCS.ARRIVE.TRANS64 RZ, [R11+URZ], R7 ;  /* 0x000000070bffa9a7 */ /* 0x0011e6000800003f */
[----:B------:R-:W-:-:S13]  /*5ed0*/  ISETP.NE.AND P1, PT, R6, 0x2, PT ;  /* 0x000000020600780c */ /* 0x000fda0003f25270 */
[----:B0-----:R-:W-:Y:S05]  /*5ee0*/  @P1 BRA `(.L_x_169) ;  /* 0x0000000000041947 */ /* 0x001fea0003800000 */
[----:B------:R-:W-:Y:S01]  /*5ef0*/  BPT.TRAP 0x1 ;  /* 0x000000040000795c */ /* 0x000fe20000300000 */
.L_x_169:
[----:B------:R-:W-:Y:S05]  /*5f00*/  @P0 BRA `(.L_x_170) ;  /* 0x0000000000040947 */ /* 0x000fea0003800000 */
[----:B------:R-:W-:Y:S01]  /*5f10*/  BPT.TRAP 0x1 ;  /* 0x000000040000795c */ /* 0x000fe20000300000 */
.L_x_170:
[--C-:B------:R-:W-:Y:S01]  /*5f20*/  IMAD R6, R5, 0x2000, R12.reuse ;  /* 0x0000200005067824 */ /* 0x100fe200078e020c */
[----:B------:R-:W-:Y:S01]  /*5f30*/  R2UR UR9, R11 ;  /* 0x000000000b0972ca */ /* 0x000fe200000e0000 */
[C---:B------:R-:W-:Y:S01]  /*5f40*/  IMAD R12, R5.reuse, 0x4000, R12 ;  /* 0x00004000050c7824 */ /* 0x040fe200078e020c */
[----:B------:R-:W-:Y:S01]  /*5f50*/  UIADD3 UR4, UP0, UR20, 0xf0, URZ ;  /* 0x000000f014047890 */ /* 0x000fe2000ff1e03f */
[----:B------:R-:W-:Y:S01]  /*5f60*/  VIADD R14, R14, 0xffffffff ;  /* 0xffffffff0e0e7836 */ /* 0x000fe20000000000 */
[----:B------:R-:W-:Y:S01]  /*5f70*/  R2UR UR5, R6 ;  /* 0x00000000060572ca */ /* 0x000fe200000e0000 */
[----:B------:R-:W-:Y:S01]  /*5f80*/  UIADD3 UR22, UP1, UR20, 0x1f0, URZ ;  /* 0x000001f014167890 */ /* 0x000fe2000ff3e03f */
[----:B------:R-:W-:Y:S01]  /*5f90*/  R2UR UR8, R12 ;  /* 0x000000000c0872ca */ /* 0x000fe200000e0000 */
[----:B------:R-:W-:Y:S01]  /*5fa0*/  VIADD R5, R5, 0x1 ;  /* 0x0000000105057836 */ /* 0x000fe20000000000 */
[----:B------:R-:W-:Y:S01]  /*5fb0*/  R2UR UR11, R22 ;  /* 0x00000000160b72ca */ /* 0x000fe200000e0000 */
[----:B------:R-:W-:Y:S01]  /*5fc0*/  UIADD3.X UR23, URZ, UR21, URZ, UP1, !UPT ;  /* 0x000000153f177290 */ /* 0x000fe20008ffe43f */
[----:B------:R-:W-:Y:S01]  /*5fd0*/  R2UR UR10, R13 ;  /* 0x000000000d0a72ca */ /* 0x000fe200000e0000 */
[----:B------:R-:W-:Y:S01]  /*5fe0*/  UMOV UR6, 0x0 ;  /* 0x0000000000067882 */ /* 0x000fe20000000000 */
[----:B------:R-:W-:Y:S01]  /*5ff0*/  R2UR UR12, R19 ;  /* 0x00000000130c72ca */ /* 0x000fe200000e0000 */
[----:B------:R-:W-:Y:S01]  /*6000*/  UMOV UR7, 0x10000000 ;  /* 0x1000000000077882 */ /* 0x000fe20000000000 */
[----:B------:R-:W-:Y:S01]  /*6010*/  R2UR UR18, R18 ;  /* 0x00000000121272ca */ /* 0x000fe200000e0000 */
[----:B------:R-:W-:Y:S01]  /*6020*/  VIADD R13, R13, 0x20 ;  /* 0x000000200d0d7836 */ /* 0x000fe20000000000 */
[----:B------:R-:W-:Y:S01]  /*6030*/  ISETP.GT.AND P3, PT, R14, 0x1, PT ;  /* 0x000000010e00780c */ /* 0x000fe20003f64270 */
[----:B------:R-:W-:Y:S01]  /*6040*/  UIADD3 UR13, UR5, 0x180, URZ ;  /* 0x00000180050d7890 */ /* 0x000fe2000fffe03f */
[----:B------:R-:W-:Y:S01]  /*6050*/  ISETP.NE.AND P1, PT, R5, 0x9, PT ;  /* 0x000000090500780c */ /* 0x000fe20003f25270 */
[----:B------:R-:W-:-:S02]  /*6060*/  UIADD3.X UR5, URZ, UR21, URZ, UP0, !UPT ;  /* 0x000000153f057290 */ /* 0x000fc400087fe43f */
[----:B------:R-:W-:Y:S01]  /*6070*/  UIADD3 UR14, UR8, 0x12180, URZ ;  /* 0x00012180080e7890 */ /* 0x000fe2000fffe03f */
[----:B------:R-:W-:Y:S02]  /*6080*/  SEL R7, RZ, 0x1, P1 ;  /* 0x00000001ff077807 */ /* 0x000fe40000800000 */
[----:B------:R-:W-:Y:S01]  /*6090*/  UMOV UR8, UR13 ;  /* 0x0000000d00087c82 */ /* 0x000fe20008000000 */
[----:B------:R-:W-:Y:S02]  /*60a0*/  SEL R5, R5, RZ, P1 ;  /* 0x000000ff05057207 */ /* 0x000fe40000800000 */
[----:B------:R-:W-:Y:S01]  /*60b0*/  LOP3.LUT R4, R4, R7, RZ, 0x3c, !PT ;  /* 0x0000000704047212 */ /* 0x000fe200078e3cff */
[----:B------:R0:W-:Y:S02]  /*60c0*/  UTMALDG.3D [UR8], [UR4], desc[UR6] ;  /* 0x00000608040075b4 */ /* 0x0001e40008011000 */
[----:B0-----:R-:W-:Y:S01]  /*60d0*/  UMOV UR8, UR14 ;  /* 0x0000000e00087c82 */ /* 0x001fe20008000000 */
[----:B------:R-:W-:-:S02]  /*60e0*/  UMOV UR11, UR18 ;  /* 0x00000012000b7c82 */ /* 0x000fc40008000000 */
[----:B------:R0:W-:Y:S02]  /*60f0*/  UTMALDG.3D [UR8], [UR22], desc[UR6] ;  /* 0x00000608160075b4 */ /* 0x0001e40008011000 */
[----:B0-----:R-:W-:Y:S05]  /*6100*/  @P3 BRA `(.L_x_171) ;  /* 0xfffffffc00483947 */ /* 0x001fea000383ffff */
.L_x_167:
[----:B------:R-:W-:Y:S05]  /*6110*/  BSYNC B1 ;  /* 0x0000000000017941 */ /* 0x000fea0003800000 */
.L_x_166:
[----:B------:R-:W2:Y:S01]  /*6120*/  LDL.64 R20, [R1] ;  /* 0x0000000001147983 */ /* 0x000ea20000100a00 */
[----:B------:R-:W-:Y:S01]  /*6130*/  LOP3.LUT P4, RZ, R10, 0xff, RZ, 0xc0, !PT ;  /* 0x000000ff0aff7812 */ /* 0x000fe2000788c0ff */
[----:B------:R-:W-:Y:S01]  /*6140*/  VIADD R7, R8, UR40 ;  /* 0x0000002808077c36 */ /* 0x000fe20008000000 */
[----:B------:R-:W-:Y:S01]  /*6150*/  ULDC.64 UR4, c[0x0][0x650] ;  /* 0x0001940000047ab9 */ /* 0x000fe20000000a00 */
[----:B------:R-:W-:Y:S01]  /*6160*/  IMAD.U32 R8, RZ, RZ, UR40 ;  /* 0x00000028ff087e24 */ /* 0x000fe2000f8e00ff */
[----:B------:R-:W-:Y:S01]  /*6170*/  UISETP.GE.U32.AND UP0, UPT, UR40, 0x9, UPT ;  /* 0x000000092800788c */ /* 0x000fe2000bf06070 */
[----:B------:R-:W-:Y:S01]  /*6180*/  BSSY B1, `(.L_x_172) ;  /* 0x000006b000017945 */ /* 0x000fe20003800000 */
[----:B------:R-:W-:Y:S01]  /*6190*/  ISETP.GT.U32.AND P1, PT, R7, 0x8, PT ;  /* 0x000000080700780c */ /* 0x000fe20003f24070 */
[----:B------:R-:W-:Y:S01]  /*61a0*/  IMAD.MOV.U32 R22, RZ, RZ, -0x1 ;  /* 0xffffffffff167424 */ /* 0x000fe200078e00ff */
[----:B------:R-:W-:Y:S01]  /*61b0*/  PRMT R10, RZ, 0x7610, R10 ;  /* 0x00007610ff0a7816 */ /* 0x000fe2000000000a */
[----:B------:R-:W-:Y:S01]  /*61c0*/  IMAD.MOV.U32 R18, RZ, RZ, -0x1 ;  /* 0xffffffffff127424 */ /* 0x000fe200078e00ff */
[----:B------:R-:W-:Y:S01]  /*61d0*/  ISETP.LT.U32.AND P1, PT, R8, 0x9, P1 ;  /* 0x000000090800780c */ /* 0x000fe20000f21070 */
[----:B------:R-:W-:Y:S01]  /*61e0*/  IMAD.MOV.U32 R19, RZ, RZ, -0x1 ;  /* 0xffffffffff137424 */ /* 0x000fe200078e00ff */
[----:B------:R-:W-:Y:S01]  /*61f0*/  PLOP3.LUT P3, PT, PT, PT, UP0, 0x80, 0x0 ;  /* 0x000000000000781c */ /* 0x000fe20003f6f008 */
[----:B------:R-:W0:Y:S01]  /*6200*/  @P4 S2R R5, SR_CgaCtaId ;  /* 0x0000000000054919 */ /* 0x000e220000008800 */
[----:B------:R-:W-:-:S04]  /*6210*/  @P4 MOV R4, 0x400 ;  /* 0x0000040000044802 */ /* 0x000fc80000000f00 */
[----:B0-----:R-:W-:Y:S01]  /*6220*/  @P4 LEA R6, R5, R4, 0x18 ;  /* 0x0000000405064211 */ /* 0x001fe200078ec0ff */
[----:B------:R-:W-:Y:S01]  /*6230*/  IMAD.WIDE.U32 R4, R7, 0x38e38e39, RZ ;  /* 0x38e38e3907047825 */ /* 0x000fe200078e00ff */
[----:B------:R-:W-:Y:S02]  /*6240*/  SEL R4, RZ, 0x1, !P1 ;  /* 0x00000001ff047807 */ /* 0x000fe40004800000 */
[----:B------:R0:W-:Y:S02]  /*6250*/  @P4 SYNCS.ARRIVE.TRANS64.A1T0 RZ, [R6+URZ+0xc8], RZ ;  /* 0x0000c8ff06ff49a7 */ /* 0x0001e4000810003f */
[----:B------:R-:W-:Y:S02]  /*6260*/  LOP3.LUT R3, R3, R4, RZ, 0x3c, !PT ;  /* 0x0000000403037212 */ /* 0x000fe400078e3cff */
[----:B------:R-:W-:Y:S02]  /*6270*/  PRMT R4, RZ, 0x7610, R4 ;  /* 0x00007610ff047816 */ /* 0x000fe40000000004 */
[----:B0-----:R-:W-:-:S04]  /*6280*/  SHF.R.U32.HI R6, RZ, 0x1, R5 ;  /* 0x00000001ff067819 */ /* 0x001fc80000011605 */
[----:B------:R-:W-:Y:S01]  /*6290*/  @P3 LOP3.LUT R3, R3, 0x1, R6, 0x78, !PT ;  /* 0x0000000103033812 */ /* 0x000fe200078e7806 */
[----:B------:R-:W-:Y:S01]  /*62a0*/  IMAD R8, R6, -0x9, R7 ;  /* 0xfffffff706087824 */ /* 0x000fe200078e0207 */
[----:B--2---:R-:W-:-:S04]  /*62b0*/  IADD3 R16, P4, R16, R20, RZ ;  /* 0x0000001410107210 */ /* 0x004fc80007f9e0ff */
[----:B------:R-:W-:Y:S01]  /*62c0*/  ISETP.GE.U32.AND P1, PT, R16, UR4, PT ;  /* 0x0000000410007c0c */ /* 0x000fe2000bf26070 */
[----:B------:R-:W-:-:S05]  /*62d0*/  IMAD.X R17, R17, 0x1, R0, P4 ;  /* 0x0000000111117824 */ /* 0x000fca00020e0600 */
[----:B------:R-:W-:-:S13]  /*62e0*/  ISETP.GE.U32.AND.EX P1, PT, R17, UR5, PT, P1 ;  /* 0x0000000511007c0c */ /* 0x000fda000bf26110 */
[----:B------:R-:W-:Y:S05]  /*62f0*/  @P1 BRA `(.L_x_173) ;  /* 0x00000004004c1947 */ /* 0x000fea0003800000 */
[----:B------:R-:W0:Y:S01]  /*6300*/  S2R R12, SR_CTAID.X ;  /* 0x00000000000c7919 */ /* 0x000e220000002500 */
[----:B------:R-:W-:Y:S01]  /*6310*/  ULDC.64 UR4, c[0x0][0x628] ;  /* 0x00018a0000047ab9 */ /* 0x000fe20000000a00 */
[----:B------:R-:W1:Y:S01]  /*6320*/  LDC R13, c[0x0][0x144] ;  /* 0x00005100ff0d7b82 */ /* 0x000e620000000800 */
[----:B------:R-:W-:Y:S01]  /*6330*/  ISETP.NE.U32.AND P1, PT, RZ, UR4, PT ;  /* 0x00000004ff007c0c */ /* 0x000fe2000bf25070 */
[----:B------:R-:W2:Y:S01]  /*6340*/  S2R R11, SR_CTAID.Y ;  /* 0x00000000000b7919 */ /* 0x000ea20000002600 */
[----:B------:R-:W-:Y:S01]  /*6350*/  ULDC UR6, c[0x0][0x150] ;  /* 0x0000540000067ab9 */ /* 0x000fe20000000800 */
[----:B------:R-:W-:Y:S01]  /*6360*/  ULDC UR7, c[0x0][0x630] ;  /* 0x00018c0000077ab9 */ /* 0x000fe20000000800 */
[----:B------:R-:W-:Y:S01]  /*6370*/  ISETP.NE.AND.EX P1, PT, RZ, UR5, PT, P1 ;  /* 0x00000005ff007c0c */ /* 0x000fe2000bf25310 */
[----:B------:R-:W-:Y:S01]  /*6380*/  IMAD.MOV.U32 R4, RZ, RZ, R16 ;  /* 0x000000ffff047224 */ /* 0x000fe200078e0010 */
[----:B0-----:R-:W-:-:S05]  /*6390*/  I2FP.F32.U32 R5, R12 ;  /* 0x0000000c00057245 */ /* 0x001fca0000201000 */
[----:B------:R-:W-:Y:S01]  /*63a0*/  FMUL R14, R5, UR6 ;  /* 0x00000006050e7c20 */ /* 0x000fe20008400000 */
[----:B------:R-:W-:-:S05]  /*63b0*/  IMAD.MOV.U32 R5, RZ, RZ, R17 ;  /* 0x000000ffff057224 */ /* 0x000fca00078e0011 */
[----:B--2---:R-:W-:Y:S05]  /*63c0*/  @!P1 BRA `(.L_x_174) ;  /* 0x0000000000289947 */ /* 0x004fea0003800000 */
[----:B------:R-:W-:Y:S02]  /*63d0*/  ULDC UR6, c[0x0][0x634] ;  /* 0x00018d0000067ab9 */ /* 0x000fe40000000800 */
[----:B------:R-:W-:-:S05]  /*63e0*/  IADD3 R5, P1, R16, UR6, RZ ;  /* 0x0000000610057c10 */ /* 0x000fca000ff3e0ff */
[----:B------:R-:W-:-:S04]  /*63f0*/  IMAD.X R15, RZ, RZ, R17, P1 ;  /* 0x000000ffff0f7224 */ /* 0x000fc800008e0611 */
[----:B------:R-:W-:-:S04]  /*6400*/  IMAD.WIDE.U32 R6, R15, UR4, RZ ;  /* 0x000000040f067c25 */ /* 0x000fc8000f8e00ff */
[----:B------:R-:W-:-:S04]  /*6410*/  IMAD.WIDE.U32 R6, P1, R5, UR5, R6 ;  /* 0x0000000505067c25 */ /* 0x000fc8000f820006 */
[----:B------:R-:W-:-:S04]  /*6420*/  IMAD.WIDE.U32 R4, R5, UR4, RZ ;  /* 0x0000000405047c25 */ /* 0x000fc8000f8e00ff */
[----:B------:R-:W-:Y:S01]  /*6430*/  IMAD.MOV.U32 R4, RZ, RZ, R7 ;  /* 0x000000ffff047224 */ /* 0x000fe200078e0007 */
[----:B------:R-:W-:Y:S01]  /*6440*/  IADD3 RZ, P3, R5, R6, RZ ;  /* 0x0000000605ff7210 */ /* 0x000fe20007f7e0ff */
[----:B------:R-:W-:-:S04]  /*6450*/  IMAD.X R5, RZ, RZ, RZ, P1 ;  /* 0x000000ffff057224 */ /* 0x000fc800008e06ff */
[----:B------:R-:W-:-:S08]  /*6460*/  IMAD.WIDE.U32.X R4, R15, UR5, R4, P3 ;  /* 0x000000050f047c25 */ /* 0x000fd000098e0404 */
.L_x_174:
[--C-:B------:R-:W-:Y:S01]  /*6470*/  SHF.R.U64 R19, R4, UR7, R5.reuse ;  /* 0x0000000704137c19 */ /* 0x100fe20008001205 */
[----:B------:R-:W0:Y:S01]  /*6480*/  F2I.U32.TRUNC.NTZ R14, R14 ;  /* 0x0000000e000e7305 */ /* 0x000e22000020f000 */
[----:B------:R-:W-:Y:S01]  /*6490*/  SHF.R.U32.HI R4, RZ, UR7, R5 ;  /* 0x00000007ff047c19 */ /* 0x000fe20008011605 */
[----:B------:R-:W-:Y:S01]  /*64a0*/  ULDC.64 UR4, c[0x0][0x620] ;  /* 0x0001880000047ab9 */ /* 0x000fe20000000a00 */
[----:B------:R-:W-:Y:S01]  /*64b0*/  IADD3 R7, P1, RZ, -R19, RZ ;  /* 0x80000013ff077210 */ /* 0x000fe20007f3e0ff */
[----:B------:R-:W-:Y:S01]  /*64c0*/  ULDC.64 UR6, c[0x0][0x640] ;  /* 0x0001900000067ab9 */ /* 0x000fe20000000a00 */
[----:B------:R-:W2:Y:S03]  /*64d0*/  LDC R18, c[0x0][0x148] ;  /* 0x00005200ff127b82 */ /* 0x000ea60000000800 */
[----:B------:R-:W-:Y:S01]  /*64e0*/  IMAD.X R4, RZ, RZ, ~R4, P1 ;  /* 0x000000ffff047224 */ /* 0x000fe200008e0e04 */
[----:B------:R-:W-:-:S03]  /*64f0*/  ISETP.NE.U32.AND P1, PT, RZ, UR6, PT ;  /* 0x00000006ff007c0c */ /* 0x000fc6000bf25070 */
[----:B------:R-:W-:Y:S01]  /*6500*/  IMAD R6, R4, UR4, RZ ;  /* 0x0000000404067c24 */ /* 0x000fe2000f8e02ff */
[----:B------:R-:W-:Y:S01]  /*6510*/  ISETP.NE.AND.EX P1, PT, RZ, UR7, PT, P1 ;  /* 0x00000007ff007c0c */ /* 0x000fe2000bf25310 */
[----:B------:R-:W-:Y:S01]  /*6520*/  IMAD.WIDE.U32 R4, R7, UR4, R16 ;  /* 0x0000000407047c25 */ /* 0x000fe2000f8e0010 */
[----:B------:R-:W-:-:S03]  /*6530*/  ULDC UR4, c[0x0][0x618] ;  /* 0x0001860000047ab9 */ /* 0x000fc60000000800 */
[----:B------:R-:W-:Y:S01]  /*6540*/  IMAD R7, R7, UR5, R6 ;  /* 0x0000000507077c24 */ /* 0x000fe2000f8e0206 */
[----:B------:R-:W-:Y:S01]  /*6550*/  ULDC UR5, c[0x0][0x154] ;  /* 0x0000550000057ab9 */ /* 0x000fe20000000800 */
[----:B0-----:R-:W-:Y:S02]  /*6560*/  IMAD.MOV R6, RZ, RZ, -R14 ;  /* 0x000000ffff067224 */ /* 0x001fe400078e0a0e */
[----:B------:R-:W-:Y:S02]  /*6570*/  IMAD.IADD R5, R5, 0x1, R7 ;  /* 0x0000000105057824 */ /* 0x000fe400078e0207 */
[----:B-1----:R-:W-:Y:S01]  /*6580*/  IMAD R12, R13, R6, R12 ;  /* 0x000000060d0c7224 */ /* 0x002fe200078e020c */
[----:B------:R-:W-:Y:S02]  /*6590*/  I2FP.F32.U32 R6, R11 ;  /* 0x0000000b00067245 */ /* 0x000fe40000201000 */
[--C-:B------:R-:W-:Y:S02]  /*65a0*/  SHF.R.U64 R13, R4, UR4, R5.reuse ;  /* 0x00000004040d7c19 */ /* 0x100fe40008001205 */
[----:B------:R-:W-:Y:S01]  /*65b0*/  SHF.R.U32.HI R4, RZ, UR4, R5 ;  /* 0x00000004ff047c19 */ /* 0x000fe20008011605 */
[----:B------:R-:W-:Y:S01]  /*65c0*/  FMUL R6, R6, UR5 ;  /* 0x0000000506067c20 */ /* 0x000fe20008400000 */
[----:B------:R-:W-:-:S02]  /*65d0*/  ULDC UR4, c[0x0][0x608] ;  /* 0x0001820000047ab9 */ /* 0x000fc40000000800 */
[--C-:B------:R-:W-:Y:S01]  /*65e0*/  SHF.R.U64 R15, R13, UR4, R4.reuse ;  /* 0x000000040d0f7c19 */ /* 0x100fe20008001204 */
[----:B------:R0:W1:Y:S01]  /*65f0*/  F2I.U32.TRUNC.NTZ R20, R6 ;  /* 0x0000000600147305 */ /* 0x000062000020f000 */
[----:B------:R-:W-:Y:S01]  /*6600*/  SHF.R.U32.HI R4, RZ, UR4, R4 ;  /* 0x00000004ff047c19 */ /* 0x000fe20008011604 */
[----:B------:R-:W-:-:S03]  /*6610*/  ULDC UR4, c[0x0][0x658] ;  /* 0x0001960000047ab9 */ /* 0x000fc60000000800 */
[--C-:B------:R-:W-:Y:S02]  /*6620*/  SHF.R.U64 R14, R15, UR4, R4.reuse ;  /* 0x000000040f0e7c19 */ /* 0x100fe40008001204 */
[----:B------:R-:W-:-:S03]  /*6630*/  SHF.R.U32.HI R21, RZ, UR4, R4 ;  /* 0x00000004ff157c19 */ /* 0x000fc60008011604 */
[----:B------:R-:W-:Y:S02]  /*6640*/  IMAD.MOV.U32 R4, RZ, RZ, R14 ;  /* 0x000000ffff047224 */ /* 0x000fe400078e000e */
[----:B------:R-:W-:Y:S01]  /*6650*/  IMAD.MOV.U32 R5, RZ, RZ, R21 ;  /* 0x000000ffff057224 */ /* 0x000fe200078e0015 */
[----:B0-----:R-:W-:Y:S06]  /*6660*/  @!P1 BRA `(.L_x_175) ;  /* 0x0000000000289947 */ /* 0x001fec0003800000 */
        /* <DEDUP_REMOVED lines=10> */
.L_x_175:
[----:B------:R-:W-:Y:S01]  /*6710*/  ISETP.NE.AND P1, PT, R2, 0x1, PT ;  /* 0x000000010200780c */ /* 0x000fe20003f25270 */
[----:B------:R-:W-:Y:S01]  /*6720*/  ULDC UR4, c[0x0][0x648] ;  /* 0x0001920000047ab9 */ /* 0x000fe20000000800 */
[----:B------:R-:W-:Y:S01]  /*6730*/  LOP3.LUT R15, R15, UR16, RZ, 0xc0, !PT ;  /* 0x000000100f0f7c12 */ /* 0x000fe2000f8ec0ff */
[----:B-1----:R-:W-:Y:S01]  /*6740*/  IMAD.MOV R20, RZ, RZ, -R20 ;  /* 0x000000ffff147224 */ /* 0x002fe200078e0a14 */
[----:B------:R-:W-:Y:S01]  /*6750*/  SHF.R.U64 R4, R4, UR4, R5 ;  /* 0x0000000404047c19 */ /* 0x000fe20008001205 */
[----:B------:R-:W-:Y:S01]  /*6760*/  ULDC UR4, c[0x0][0x638] ;  /* 0x00018e0000047ab9 */ /* 0x000fe20000000800 */
[----:B------:R-:W-:Y:S01]  /*6770*/  LOP3.LUT R13, R13, UR15, RZ, 0xc0, !PT ;  /* 0x0000000f0d0d7c12 */ /* 0x000fe2000f8ec0ff */
[----:B------:R-:W-:Y:S02]  /*6780*/  ULDC UR5, c[0x0][0x610] ;  /* 0x0001840000057ab9 */ /* 0x000fe40000000800 */
[----:B------:R-:W-:Y:S02]  /*6790*/  IMAD.MOV R5, RZ, RZ, -R4 ;  /* 0x000000ffff057224 */ /* 0x000fe400078e0a04 */
[----:B------:R-:W-:-:S02]  /*67a0*/  IMAD R15, R4, UR17, R15 ;  /* 0x00000011040f7c24 */ /* 0x000fc4000f8e020f */
[----:B--2---:R-:W-:Y:S02]  /*67b0*/  @P1 IMAD R12, R18, R20, R11 ;  /* 0x00000014120c1224 */ /* 0x004fe400078e020b */
[----:B------:R-:W-:Y:S01]  /*67c0*/  IMAD R14, R5, UR4, R14 ;  /* 0x00000004050e7c24 */ /* 0x000fe2000f8e020e */
[----:B------:R-:W-:Y:S01]  /*67d0*/  ULDC UR4, c[0x0][0x600] ;  /* 0x0001800000047ab9 */ /* 0x000fe20000000800 */
[----:B------:R-:W-:Y:S02]  /*67e0*/  IMAD R12, R15, UR5, R12 ;  /* 0x000000050f0c7c24 */ /* 0x000fe4000f8e020c */
[----:B------:R-:W-:Y:S02]  /*67f0*/  IMAD R5, R14, UR4, R13 ;  /* 0x000000040e057c24 */ /* 0x000fe4000f8e020d */
[----:B------:R-:W-:-:S03]  /*6800*/  IMAD.MOV.U32 R4, RZ, RZ, 0x1 ;  /* 0x00000001ff047424 */ /* 0x000fc600078e00ff */
[----:B------:R-:W-:Y:S02]  /*6810*/  SEL R18, R5, R12, !P1 ;  /* 0x0000000c05127207 */ /* 0x000fe40004800000 */
[----:B------:R-:W-:-:S07]  /*6820*/  SEL R22, R12, R5, !P1 ;  /* 0x000000050c167207 */ /* 0x000fce0004800000 */
.L_x_173:
[----:B------:R-:W-:Y:S05]  /*6830*/  BSYNC B1 ;  /* 0x0000000000017941 */ /* 0x000fea0003800000 */
.L_x_172:
[----:B------:R-:W-:-:S13]  /*6840*/  LOP3.LUT P1, RZ, R4, 0xff, RZ, 0xc0, !PT ;  /* 0x000000ff04ff7812 */ /* 0x000fda000782c0ff */
[----:B------:R-:W-:Y:S05]  /*6850*/  @P1 BRA `(.L_x_176) ;  /* 0xfffffff400401947 */ /* 0x000fea000383ffff */
[----:B------:R-:W-:Y:S05]  /*6860*/  BSYNC B0 ;  /* 0x0000000000007941 */ /* 0x000fea0003800000 */
.L_x_164:
[----:B------:R-:W-:-:S03]  /*6870*/  UMOV UR4, 0xffffffff ;  /* 0xffffffff00047882 */ /* 0x000fc60000000000 */
[----:B------:R-:W-:Y:S05]  /*6880*/  BRA.DIV UR4, `(.L_x_177) ;  /* 0x0000000604fc7947 */ /* 0x000fea000b800000 */
[----:B------:R-:W-:-:S13]  /*6890*/  ELECT P6, URZ, PT ;  /* 0x00000000003f782f */ /* 0x000fda00038c0000 */
.L_x_198:
[----:B------:R-:W-:Y:S04]  /*68a0*/  BSSY B0, `(.L_x_178) ;  /* 0x0000058000007945 */ /* 0x000fe80003800000 */
[----:B------:R-:W-:Y:S05]  /*68b0*/  @!P6 BRA `(.L_x_179) ;  /* 0x000000040058e947 */ /* 0x000fea0003800000 */
[----:B------:R-:W-:-:S04]  /*68c0*/  LOP3.LUT R23, R23, 0x2, RZ, 0xfc, !PT ;  /* 0x0000000217177812 */ /* 0x000fc800078efcff */
[----:B------:R-:W-:-:S13]  /*68d0*/  ISETP.NE.AND P0, PT, R23, 0x3, PT ;  /* 0x000000031700780c */ /* 0x000fda0003f05270 */
[----:B------:R-:W-:Y:S05]  /*68e0*/  @!P0 BRA `(.L_x_180) ;  /* 0x0000000000048947 */ /* 0x000fea0003800000 */
[----:B------:R-:W-:Y:S01]  /*68f0*/  BPT.TRAP 0x1 ;  /* 0x000000040000795c */ /* 0x000fe20000300000 */
.L_x_180:
[----:B------:R-:W0:Y:S01]  /*6900*/  S2R R5, SR_CgaCtaId ;  /* 0x0000000000057919 */ /* 0x000e220000008800 */
[----:B------:R-:W-:Y:S02]  /*6910*/  MOV R0, 0x400 ;  /* 0x0000040000007802 */ /* 0x000fe40000000f00 */
[----:B------:R-:W-:Y:S02]  /*6920*/  SHF.L.U32 R2, R3, 0x1f, RZ ;  /* 0x0000001f03027819 */ /* 0x000fe400000006ff */
[----:B0-----:R-:W-:-:S05]  /*6930*/  LEA R5, R5, R0, 0x18 ;  /* 0x0000000005057211 */ /* 0x001fca00078ec0ff */
[----:B------:R-:W-:-:S04]  /*6940*/  VIADD R5, R5, 0x48 ;  /* 0x0000004805057836 */ /* 0x000fc80000000000 */
[C---:B------:R-:W-:Y:S02]  /*6950*/  IMAD R7, R8.reuse, 0x8, R5 ;  /* 0x0000000808077824 */ /* 0x040fe400078e0205 */
[----:B------:R-:W-:Y:S02]  /*6960*/  VIADD R8, R8, 0x1 ;  /* 0x0000000108087836 */ /* 0x000fe40000000000 */
[----:B------:R-:W0:Y:S03]  /*6970*/  SYNCS.PHASECHK.TRANS64.TRYWAIT P0, [R7+URZ], R2 ;  /* 0x00000002070075a7 */ /* 0x000e26000800017f */
[----:B------:R-:W-:-:S04]  /*6980*/  ISETP.NE.AND P1, PT, R8, 0x9, PT ;  /* 0x000000090800780c */ /* 0x000fc80003f25270 */
[----:B------:R-:W-:Y:S02]  /*6990*/  SEL R0, RZ, 0x1, P1 ;  /* 0x00000001ff007807 */ /* 0x000fe40000800000 */
[----:B------:R-:W-:Y:S02]  /*69a0*/  SEL R8, R8, RZ, P1 ;  /* 0x000000ff08087207 */ /* 0x000fe40000800000 */
[----:B------:R-:W-:-:S03]  /*69b0*/  LOP3.LUT R9, R3, R0, RZ, 0x3c, !PT ;  /* 0x0000000003097212 */ /* 0x000fc600078e3cff */
[----:B------:R-:W-:Y:S01]  /*69c0*/  IMAD R6, R8, 0x8, R5 ;  /* 0x0000000808067824 */ /* 0x000fe200078e0205 */
[----:B------:R-:W-:Y:S01]  /*69d0*/  SHF.L.U32 R3, R9, 0x1f, RZ ;  /* 0x0000001f09037819 */ /* 0x000fe200000006ff */
[----:B0-----:R-:W-:Y:S06]  /*69e0*/  @!P0 BRA `(.L_x_181) ;  /* 0x0000000400c48947 */ /* 0x001fec0003800000 */
.L_x_199:
[----:B------:R-:W1:Y:S01]  /*69f0*/  SYNCS.PHASECHK.TRANS64.TRYWAIT P0, [R6+URZ], R3 ;  /* 0x00000003060075a7 */ /* 0x000e62000800017f */
[----:B------:R-:W-:-:S05]  /*6a00*/  VIADD R0, R8, 0x1 ;  /* 0x0000000108007836 */ /* 0x000fca0000000000 */
[----:B------:R-:W-:-:S04]  /*6a10*/  ISETP.NE.AND P1, PT, R0, 0x9, PT ;  /* 0x000000090000780c */ /* 0x000fc80003f25270 */
[----:B0-----:R-:W-:Y:S02]  /*6a20*/  SEL R2, RZ, 0x1, P1 ;  /* 0x00000001ff027807 */ /* 0x001fe40000800000 */
[----:B------:R-:W-:Y:S02]  /*6a30*/  SEL R0, R0, RZ, P1 ;  /* 0x000000ff00007207 */ /* 0x000fe40000800000 */
[----:B------:R-:W-:-:S03]  /*6a40*/  LOP3.LUT R9, R9, R2, RZ, 0x3c, !PT ;  /* 0x0000000209097212 */ /* 0x000fc600078e3cff */
[----:B------:R-:W-:Y:S01]  /*6a50*/  IMAD R7, R0, 0x8, R5 ;  /* 0x0000000800077824 */ /* 0x000fe200078e0205 */
[----:B------:R-:W-:Y:S01]  /*6a60*/  SHF.L.U32 R4, R9, 0x1f, RZ ;  /* 0x0000001f09047819 */ /* 0x000fe200000006ff */
[----:B-1----:R-:W-:Y:S06]  /*6a70*/  @!P0 BRA `(.L_x_182) ;  /* 0x0000000400b48947 */ /* 0x002fec0003800000 */
.L_x_200:
[----:B------:R-:W1:Y:S01]  /*6a80*/  SYNCS.PHASECHK.TRANS64.TRYWAIT P0, [R7+URZ], R4 ;  /* 0x00000004070075a7 */ /* 0x000e62000800017f */
[----:B------:R-:W-:-:S05]  /*6a90*/  VIADD R0, R0, 0x1 ;  /* 0x0000000100007836 */ /* 0x000fca0000000000 */
[----:B------:R-:W-:-:S04]  /*6aa0*/  ISETP.NE.AND P1, PT, R0, 0x9, PT ;  /* 0x000000090000780c */ /* 0x000fc80003f25270 */
[----:B------:R-:W-:Y:S02]  /*6ab0*/  SEL R2, RZ, 0x1, P1 ;  /* 0x00000001ff027807 */ /* 0x000fe40000800000 */
[----:B------:R-:W-:Y:S02]  /*6ac0*/  SEL R0, R0, RZ, P1 ;  /* 0x000000ff00007207 */ /* 0x000fe40000800000 */
[----:B------:R-:W-:-:S03]  /*6ad0*/  LOP3.LUT R9, R9, R2, RZ, 0x3c, !PT ;  /* 0x0000000209097212 */ /* 0x000fc600078e3cff */
[----:B0-----:R-:W-:Y:S01]  /*6ae0*/  IMAD R6, R0, 0x8, R5 ;  /* 0x0000000800067824 */ /* 0x001fe200078e0205 */
[----:B------:R-:W-:Y:S01]  /*6af0*/  SHF.L.U32 R3, R9, 0x1f, RZ ;  /* 0x0000001f09037819 */ /* 0x000fe200000006ff */
[----:B-1----:R-:W-:Y:S06]  /*6b00*/  @!P0 BRA `(.L_x_183) ;  /* 0x0000000400a48947 */ /* 0x002fec0003800000 */
.L_x_201:
        /* <DEDUP_REMOVED lines=9> */
.L_x_202:
        /* <DEDUP_REMOVED lines=9> */
.L_x_203:
        /* <DEDUP_REMOVED lines=9> */
.L_x_204:
        /* <DEDUP_REMOVED lines=9> */
.L_x_205:
[----:B------:R-:W1:Y:S01]  /*6d50*/  SYNCS.PHASECHK.TRANS64.TRYWAIT P0, [R6+URZ], R3 ;  /* 0x00000003060075a7 */ /* 0x000e62000800017f */
[----:B------:R-:W-:-:S05]  /*6d60*/  VIADD R0, R0, 0x1 ;  /* 0x0000000100007836 */ /* 0x000fca0000000000 */
[----:B------:R-:W-:-:S04]  /*6d70*/  ISETP.NE.AND P1, PT, R0, 0x9, PT ;  /* 0x000000090000780c */ /* 0x000fc80003f25270 */
[----:B------:R-:W-:Y:S02]  /*6d80*/  SEL R2, RZ, 0x1, P1 ;  /* 0x00000001ff027807 */ /* 0x000fe40000800000 */
[----:B------:R-:W-:Y:S02]  /*6d90*/  SEL R0, R0, RZ, P1 ;  /* 0x000000ff00007207 */ /* 0x000fe40000800000 */
[----:B------:R-:W-:Y:S01]  /*6da0*/  LOP3.LUT R2, R9, R2, RZ, 0x3c, !PT ;  /* 0x0000000209027212 */ /* 0x000fe200078e3cff */
[----:B-1----:R-:W-:Y:S06]  /*6db0*/  @!P0 BRA `(.L_x_188) ;  /* 0x00000004005c8947 */ /* 0x002fec0003800000 */
.L_x_206:
[----:B------:R-:W-:Y:S01]  /*6dc0*/  IMAD R5, R0, 0x8, R5 ;  /* 0x0000000800057824 */ /* 0x000fe200078e0205 */
[----:B------:R-:W-:-:S07]  /*6dd0*/  SHF.L.U32 R0, R2, 0x1f, RZ ;  /* 0x0000001f02007819 */ /* 0x000fce00000006ff */
.L_x_189:
[----:B--2---:R2:W3:Y:S02]  /*6de0*/  SYNCS.PHASECHK.TRANS64.TRYWAIT P0, [R5+URZ], R0 ;  /* 0x00000000050075a7 */ /* 0x0044e4000800017f */
[----:B---3--:R-:W-:Y:S05]  /*6df0*/  @!P0 NANOSLEEP.SYNCS 0x989680 ;  /* 0x009896800000895d */ /* 0x008fea0003900000 */
[----:B------:R-:W3:Y:S02]  /*6e00*/  @!P0 SYNCS.PHASECHK.TRANS64 P0, [R5+URZ], R0 ;  /* 0x00000000050085a7 */ /* 0x000ee4000800007f */
[----:B---3--:R-:W-:Y:S05]  /*6e10*/  @!P0 BRA `(.L_x_189) ;  /* 0xfffffffc00f08947 */ /* 0x008fea000383ffff */
.L_x_179:
[----:B------:R-:W-:Y:S05]  /*6e20*/  BSYNC B0 ;  /* 0x0000000000007941 */ /* 0x000fea0003800000 */
.L_x_178:
[----:B------:R-:W-:Y:S05]  /*6e30*/  EXIT ;  /* 0x000000000000794d */ /* 0x000fea0003800000 */
.L_x_16:
[----:B0-----:R-:W-:-:S04]  /*6e40*/  IMAD.U32 R3, RZ, RZ, UR43 ;  /* 0x0000002bff037e24 */ /* 0x001fc8000f8e00ff */
[----:B------:R0:W1:Y:S03]  /*6e50*/  SYNCS.PHASECHK.TRANS64.TRYWAIT P0, [R3+URZ+-0x8], R0 ;  /* 0xfffff800030075a7 */ /* 0x000066000800017f */
[----:B-1----:R-:W-:Y:S05]  /*6e60*/  @!P0 NANOSLEEP.SYNCS 0x989680 ;  /* 0x009896800000895d */ /* 0x002fea0003900000 */
[----:B------:R-:W1:Y:S02]  /*6e70*/  @!P0 SYNCS.PHASECHK.TRANS64 P0, [R3+URZ+-0x8], R0 ;  /* 0xfffff800030085a7 */ /* 0x000e64000800007f */
[----:B-1----:R-:W-:Y:S05]  /*6e80*/  @!P0 BRA `(.L_x_16) ;  /* 0xfffffffc00ec8947 */ /* 0x002fea000383ffff */
[----:B------:R-:W-:Y:S05]  /*6e90*/  BRA `(.L_x_190) ;  /* 0xffffffa400e07947 */ /* 0x000fea000383ffff */
.L_x_21:
[----:B-1----:R1:W2:Y:S02]  /*6ea0*/  SYNCS.PHASECHK.TRANS64.TRYWAIT P1, [R3+URZ], R0 ;  /* 0x00000000030075a7 */ /* 0x0022a4000802017f */
[----:B--2---:R-:W-:Y:S05]  /*6eb0*/  @!P1 NANOSLEEP.SYNCS 0x989680 ;  /* 0x009896800000995d */ /* 0x004fea0003900000 */
[----:B------:R-:W2:Y:S02]  /*6ec0*/  @!P1 SYNCS.PHASECHK.TRANS64 P1, [R3+URZ], R0 ;  /* 0x00000000030095a7 */ /* 0x000ea4000802007f */
[----:B--2---:R-:W-:Y:S05]  /*6ed0*/  @!P1 BRA `(.L_x_21) ;  /* 0xfffffffc00f09947 */ /* 0x004fea000383ffff */
[----:B------:R-:W-:Y:S05]  /*6ee0*/  BRA `(.L_x_20) ;  /* 0xffffffa800547947 */ /* 0x000fea000383ffff */
.L_x_26:
[----:B-1----:R-:W-:-:S04]  /*6ef0*/  IMAD.U32 R4, RZ, RZ, UR4 ;  /* 0x00000004ff047e24 */ /* 0x002fc8000f8e00ff */
[----:B------:R1:W2:Y:S03]  /*6f00*/  SYNCS.PHASECHK.TRANS64.TRYWAIT P1, [R4+URZ], R3 ;  /* 0x00000003040075a7 */ /* 0x0002a6000802017f */
[----:B--2---:R-:W-:Y:S05]  /*6f10*/  @!P1 NANOSLEEP.SYNCS 0x989680 ;  /* 0x009896800000995d */ /* 0x004fea0003900000 */
[----:B------:R-:W2:Y:S02]  /*6f20*/  @!P1 SYNCS.PHASECHK.TRANS64 P1, [R4+URZ], R3 ;  /* 0x00000003040095a7 */ /* 0x000ea4000802007f */
[----:B--2---:R-:W-:Y:S05]  /*6f30*/  @!P1 BRA `(.L_x_26) ;  /* 0xfffffffc00ec9947 */ /* 0x004fea000383ffff */
[----:B------:R-:W-:Y:S05]  /*6f40*/  BRA `(.L_x_25) ;  /* 0xffffffac00247947 */ /* 0x000fea000383ffff */
.L_x_32:
[----:B0-----:R-:W-:-:S04]  /*6f50*/  IMAD.U32 R3, RZ, RZ, UR43 ;  /* 0x0000002bff037e24 */ /* 0x001fc8000f8e00ff */
[----:B------:R0:W1:Y:S03]  /*6f60*/  SYNCS.PHASECHK.TRANS64.TRYWAIT P0, [R3+URZ+0x8], R0 ;  /* 0x00000800030075a7 */ /* 0x000066000800017f */
[----:B-1----:R-:W-:Y:S05]  /*6f70*/  @!P0 NANOSLEEP.SYNCS 0x989680 ;  /* 0x009896800000895d */ /* 0x002fea0003900000 */
[----:B------:R-:W1:Y:S02]  /*6f80*/  @!P0 SYNCS.PHASECHK.TRANS64 P0, [R3+URZ+0x8], R0 ;  /* 0x00000800030085a7 */ /* 0x000e64000800007f */
[----:B-1----:R-:W-:Y:S05]  /*6f90*/  @!P0 BRA `(.L_x_32) ;  /* 0xfffffffc00ec8947 */ /* 0x002fea000383ffff */
[----:B------:R-:W-:Y:S05]  /*6fa0*/  BRA `(.L_x_191) ;  /* 0xffffffb000507947 */ /* 0x000fea000383ffff */
.L_x_165:
[----:B------:R-:W-:Y:S01]  /*6fb0*/  BSSY B1, `(.L_x_192) ;  /* 0x0000006000017945 */ /* 0x000fe20003800000 */
[----:B------:R-:W-:-:S07]  /*6fc0*/  IMAD.MOV.U32 R15, RZ, RZ, -0x1 ;  /* 0xffffffffff0f7424 */ /* 0x000fce00078e00ff */
[----:B-----5:R-:W-:Y:S05]  /*6fd0*/  WARPSYNC.COLLECTIVE R15, `(.L_x_193) ;  /* 0x000000000f0c7348 */ /* 0x020fea0003c00000 */
[----:B------:R-:W-:Y:S02]  /*6fe0*/  ELECT P6, UR62, PT ;  /* 0x00000000003e782f */ /* 0x000fe400038c0000 */
[----:B------:R-:W-:Y:S01]  /*6ff0*/  MOV R14, UR62 ;  /* 0x0000003e000e7c02 */ /* 0x000fe20008000f00 */
[----:B-----5:R-:W-:Y:S10]  /*7000*/  ENDCOLLECTIVE ;  /* 0x000000000000791b */ /* 0x020ff40003800000 */
.L_x_193:
[----:B------:R-:W-:Y:S05]  /*7010*/  BSYNC B1 ;  /* 0x0000000000017941 */ /* 0x000fea0003800000 */
.L_x_192:
[----:B------:R-:W-:Y:S05]  /*7020*/  BRA `(.L_x_194) ;  /* 0xffffffec00587947 */ /* 0x000fea000383ffff */
.L_x_168:
[----:B-1----:R1:W2:Y:S02]  /*7030*/  SYNCS.PHASECHK.TRANS64.TRYWAIT P1, [R11+URZ+0x48], R6 ;  /* 0x000048060b0075a7 */ /* 0x0022a4000802017f */
[----:B--2---:R-:W-:Y:S05]  /*7040*/  @!P1 NANOSLEEP.SYNCS 0x989680 ;  /* 0x009896800000995d */ /* 0x004fea0003900000 */
[----:B------:R-:W2:Y:S02]  /*7050*/  @!P1 SYNCS.PHASECHK.TRANS64 P1, [R11+URZ+0x48], R6 ;  /* 0x000048060b0095a7 */ /* 0x000ea4000802007f */
[----:B--2---:R-:W-:Y:S05]  /*7060*/  @!P1 BRA `(.L_x_168) ;  /* 0xfffffffc00f09947 */ /* 0x004fea000383ffff */
[----:B------:R-:W-:Y:S05]  /*7070*/  BRA `(.L_x_195) ;  /* 0xffffffec008c7947 */ /* 0x000fea000383ffff */
.L_x_177:
[----:B------:R-:W-:Y:S01]  /*7080*/  BSSY B0, `(.L_x_196) ;  /* 0x0000006000007945 */ /* 0x000fe20003800000 */
[----:B------:R-:W-:-:S07]  /*7090*/  IMAD.MOV.U32 R15, RZ, RZ, -0x1 ;  /* 0xffffffffff0f7424 */ /* 0x000fce00078e00ff */
[----:B-----5:R-:W-:Y:S05]  /*70a0*/  WARPSYNC.COLLECTIVE R15, `(.L_x_197) ;  /* 0x000000000f0c7348 */ /* 0x020fea0003c00000 */
[----:B------:R-:W-:Y:S02]  /*70b0*/  ELECT P6, UR62, PT ;  /* 0x00000000003e782f */ /* 0x000fe400038c0000 */
[----:B------:R-:W-:Y:S01]  /*70c0*/  MOV R14, UR62 ;  /* 0x0000003e000e7c02 */ /* 0x000fe20008000f00 */
[----:B-----5:R-:W-:Y:S10]  /*70d0*/  ENDCOLLECTIVE ;  /* 0x000000000000791b */ /* 0x020ff40003800000 */
.L_x_197:
[----:B------:R-:W-:Y:S05]  /*70e0*/  BSYNC B0 ;  /* 0x0000000000007941 */ /* 0x000fea0003800000 */
.L_x_196:
[----:B------:R-:W-:Y:S05]  /*70f0*/  BRA `(.L_x_198) ;  /* 0xfffffff400e87947 */ /* 0x000fea000383ffff */
.L_x_181:
[----:B0-----:R0:W1:Y:S02]  /*7100*/  SYNCS.PHASECHK.TRANS64.TRYWAIT P0, [R7+URZ], R2 ;  /* 0x00000002070075a7 */ /* 0x001064000800017f */
[----:B-1----:R-:W-:Y:S05]  /*7110*/  @!P0 NANOSLEEP.SYNCS 0x989680 ;  /* 0x009896800000895d */ /* 0x002fea0003900000 */
[----:B------:R-:W1:Y:S02]  /*7120*/  @!P0 SYNCS.PHASECHK.TRANS64 P0, [R7+URZ], R2 ;  /* 0x00000002070085a7 */ /* 0x000e64000800007f */
[----:B-1----:R-:W-:Y:S05]  /*7130*/  @!P0 BRA `(.L_x_181) ;  /* 0xfffffffc00f08947 */ /* 0x002fea000383ffff */
[----:B------:R-:W-:Y:S05]  /*7140*/  BRA `(.L_x_199) ;  /* 0xfffffff800287947 */ /* 0x000fea000383ffff */
.L_x_182:
[----:B0-----:R0:W1:Y:S02]  /*7150*/  SYNCS.PHASECHK.TRANS64.TRYWAIT P0, [R6+URZ], R3 ;  /* 0x00000003060075a7 */ /* 0x001064000800017f */
[----:B-1----:R-:W-:Y:S05]  /*7160*/  @!P0 NANOSLEEP.SYNCS 0x989680 ;  /* 0x009896800000895d */ /* 0x002fea0003900000 */
[----:B------:R-:W1:Y:S02]  /*7170*/  @!P0 SYNCS.PHASECHK.TRANS64 P0, [R6+URZ], R3 ;  /* 0x00000003060085a7 */ /* 0x000e64000800007f */
[----:B-1----:R-:W-:Y:S05]  /*7180*/  @!P0 BRA `(.L_x_182) ;  /* 0xfffffffc00f08947 */ /* 0x002fea000383ffff */
[----:B------:R-:W-:Y:S05]  /*7190*/  BRA `(.L_x_200) ;  /* 0xfffffff800387947 */ /* 0x000fea000383ffff */
.L_x_183:
[----:B0-----:R0:W1:Y:S02]  /*71a0*/  SYNCS.PHASECHK.TRANS64.TRYWAIT P0, [R7+URZ], R4 ;  /* 0x00000004070075a7 */ /* 0x001064000800017f */
[----:B-1----:R-:W-:Y:S05]  /*71b0*/  @!P0 NANOSLEEP.SYNCS 0x989680 ;  /* 0x009896800000895d */ /* 0x002fea0003900000 */
[----:B------:R-:W1:Y:S02]  /*71c0*/  @!P0 SYNCS.PHASECHK.TRANS64 P0, [R7+URZ], R4 ;  /* 0x00000004070085a7 */ /* 0x000e64000800007f */
[----:B-1----:R-:W-:Y:S05]  /*71d0*/  @!P0 BRA `(.L_x_183) ;  /* 0xfffffffc00f08947 */ /* 0x002fea000383ffff */
[----:B------:R-:W-:Y:S05]  /*71e0*/  BRA `(.L_x_201) ;  /* 0xfffffff800487947 */ /* 0x000fea000383ffff */
.L_x_184:
[----:B0-----:R0:W1:Y:S02]  /*71f0*/  SYNCS.PHASECHK.TRANS64.TRYWAIT P0, [R6+URZ], R3 ;  /* 0x00000003060075a7 */ /* 0x001064000800017f */
[----:B-1----:R-:W-:Y:S05]  /*7200*/  @!P0 NANOSLEEP.SYNCS 0x989680 ;  /* 0x009896800000895d */ /* 0x002fea0003900000 */
[----:B------:R-:W1:Y:S02]  /*7210*/  @!P0 SYNCS.PHASECHK.TRANS64 P0, [R6+URZ], R3 ;  /* 0x00000003060085a7 */ /* 0x000e64000800007f */
[----:B-1----:R-:W-:Y:S05]  /*7220*/  @!P0 BRA `(.L_x_184) ;  /* 0xfffffffc00f08947 */ /* 0x002fea000383ffff */
[----:B------:R-:W-:Y:S05]  /*7230*/  BRA `(.L_x_202) ;  /* 0xfffffff800587947 */ /* 0x000fea000383ffff */
.L_x_185:
[----:B0-----:R0:W1:Y:S02]  /*7240*/  SYNCS.PHASECHK.TRANS64.TRYWAIT P0, [R7+URZ], R4 ;  /* 0x00000004070075a7 */ /* 0x001064000800017f */
[----:B-1----:R-:W-:Y:S05]  /*7250*/  @!P0 NANOSLEEP.SYNCS 0x989680 ;  /* 0x009896800000895d */ /* 0x002fea0003900000 */
[----:B------:R-:W1:Y:S02]  /*7260*/  @!P0 SYNCS.PHASECHK.TRANS64 P0, [R7+URZ], R4 ;  /* 0x00000004070085a7 */ /* 0x000e64000800007f */
[----:B-1----:R-:W-:Y:S05]  /*7270*/  @!P0 BRA `(.L_x_185) ;  /* 0xfffffffc00f08947 */ /* 0x002fea000383ffff */
[----:B------:R-:W-:Y:S05]  /*7280*/  BRA `(.L_x_203) ;  /* 0xfffffff800687947 */ /* 0x000fea000383ffff */
.L_x_186:
[----:B0-----:R0:W1:Y:S02]  /*7290*/  SYNCS.PHASECHK.TRANS64.TRYWAIT P0, [R6+URZ], R3 ;  /* 0x00000003060075a7 */ /* 0x001064000800017f */
[----:B-1----:R-:W-:Y:S05]  /*72a0*/  @!P0 NANOSLEEP.SYNCS 0x989680 ;  /* 0x009896800000895d */ /* 0x002fea0003900000 */
[----:B------:R-:W1:Y:S02]  /*72b0*/  @!P0 SYNCS.PHASECHK.TRANS64 P0, [R6+URZ], R3 ;  /* 0x00000003060085a7 */ /* 0x000e64000800007f */
[----:B-1----:R-:W-:Y:S05]  /*72c0*/  @!P0 BRA `(.L_x_186) ;  /* 0xfffffffc00f08947 */ /* 0x002fea000383ffff */
[----:B------:R-:W-:Y:S05]  /*72d0*/  BRA `(.L_x_204) ;  /* 0xfffffff800787947 */ /* 0x000fea000383ffff */
.L_x_187:
[----:B0-----:R0:W1:Y:S02]  /*72e0*/  SYNCS.PHASECHK.TRANS64.TRYWAIT P0, [R7+URZ], R4 ;  /* 0x00000004070075a7 */ /* 0x001064000800017f */
[----:B-1----:R-:W-:Y:S05]  /*72f0*/  @!P0 NANOSLEEP.SYNCS 0x989680 ;  /* 0x009896800000895d */ /* 0x002fea0003900000 */
[----:B------:R-:W1:Y:S02]  /*7300*/  @!P0 SYNCS.PHASECHK.TRANS64 P0, [R7+URZ], R4 ;  /* 0x00000004070085a7 */ /* 0x000e64000800007f */
[----:B-1----:R-:W-:Y:S05]  /*7310*/  @!P0 BRA `(.L_x_187) ;  /* 0xfffffffc00f08947 */ /* 0x002fea000383ffff */
[----:B------:R-:W-:Y:S05]  /*7320*/  BRA `(.L_x_205) ;  /* 0xfffffff800887947 */ /* 0x000fea000383ffff */
.L_x_188:
[----:B-1----:R1:W2:Y:S02]  /*7330*/  SYNCS.PHASECHK.TRANS64.TRYWAIT P0, [R6+URZ], R3 ;  /* 0x00000003060075a7 */ /* 0x0022a4000800017f */
[----:B--2---:R-:W-:Y:S05]  /*7340*/  @!P0 NANOSLEEP.SYNCS 0x989680 ;  /* 0x009896800000895d */ /* 0x004fea0003900000 */
[----:B------:R-:W2:Y:S02]  /*7350*/  @!P0 SYNCS.PHASECHK.TRANS64 P0, [R6+URZ], R3 ;  /* 0x00000003060085a7 */ /* 0x000ea4000800007f */
[----:B--2---:R-:W-:Y:S05]  /*7360*/  @!P0 BRA `(.L_x_188) ;  /* 0xfffffffc00f08947 */ /* 0x004fea000383ffff */
[----:B------:R-:W-:Y:S05]  /*7370*/  BRA `(.L_x_206) ;  /* 0xfffffff800907947 */ /* 0x000fea000383ffff */
.L_x_207:
[----:B------:R-:W-:-:S00]  /*7380*/  BRA `(.L_x_207) ;  /* 0xfffffffc00fc7947 */ /* 0x000fc0000383ffff */
[----:B------:R-:W-:-:S00]  /*7390*/  NOP ;  /* 0x0000000000007918 */ /* 0x000fc00000000000 */
        /* <DEDUP_REMOVED lines=14> */
.L_x_208:


//--------------------- .nv.global.init           --------------------------
	.section	.nv.global.init,"aw",@progbits
.nv.global.init:
	.type		$str$22,@object
	.size		$str$22,($str$23 - $str$22)
$str$22:
        /*0000*/ 	.byte	0x6b, 0x5f, 0x74, 0x69, 0x6c, 0x65, 0x5f, 0x63, 0x6f, 0x75, 0x6e, 0x74, 0x20, 0x3e, 0x3d, 0x20
        /*0010*/ 	.byte	0x31, 0x00
	.type		$str$23,@object
	.size		$str$23,(__unnamed_1 - $str$23)
$str$23:
        /*0012*/ 	.byte	0x2f, 0x74, 0x6d, 0x70, 0x2f, 0x63, 0x75, 0x74, 0x6c, 0x61, 0x73, 0x73, 0x5f, 0x73, 0x77, 0x65
        /*0022*/ 	.byte	0x65, 0x70, 0x5f, 0x73, 0x72, 0x63, 0x2f, 0x69, 0x6e, 0x63, 0x6c, 0x75, 0x64, 0x65, 0x2f, 0x63
        /*0032*/ 	.byte	0x75, 0x74, 0x6c, 0x61, 0x73, 0x73, 0x2f, 0x67, 0x65, 0x6d, 0x6d, 0x2f, 0x63, 0x6f, 0x6c, 0x6c
        /*0042*/ 	.byte	0x65, 0x63, 0x74, 0x69, 0x76, 0x65, 0x2f, 0x73, 0x6d, 0x39, 0x30, 0x5f, 0x6d, 0x6d, 0x61, 0x5f
        /*0052*/ 	.byte	0x74, 0x6d, 0x61, 0x5f, 0x67, 0x6d, 0x6d, 0x61, 0x5f, 0x73, 0x73, 0x5f, 0x77, 0x61, 0x72, 0x70
        /*0062*/ 	.byte	0x73, 0x70, 0x65, 0x63, 0x69, 0x61, 0x6c, 0x69, 0x7a, 0x65, 0x64, 0x2e, 0x68, 0x70, 0x70, 0x00
	.type		__unnamed_1,@object
	.size		__unnamed_1,(.L_0 - __unnamed_1)
__unnamed_1:
        /*0072*/ 	.byte	0x76, 0x6f, 0x69, 0x64, 0x20, 0x63, 0x75, 0x74, 0x6c, 0x61, 0x73, 0x73, 0x3a, 0x3a, 0x67, 0x65
        /* <DEDUP_REMOVED lines=174> */
        /*0b62*/ 	.byte	0x75, 0x74, 0x65, 0x3a, 0x3a, 0x69, 0x64, 0x65, 0x6e, 0x74, 0x69, 0x74, 0x79, 0x5d, 0x00
.L_0:


//--------------------- .nv.shared._ZN7cutlass13device_kernelINS_4gemm6kernel13GemmUniversalIN4cute5tupleIJiiiiEEENS1_10collective13CollectiveMmaINS1_34MainloopSm90TmaGmmaWarpSpecializedILi9ENS5_IJNS4_1CILi1EEESB_SB_EEENS1_32KernelTmaWarpSpecializedPingpongEEENS5_IJNSA_ILi64EEENSA_ILi128EEENSA_ILi32EEEEEEfNS5_IJlSB_lEEEfSJ_NS4_8TiledMMAINS4_8MMA_AtomIJNS4_4SM904GMMA30MMA_64x128x8_F32TF32TF32_SS_TNILNSN_7ScaleInE1ELSP_1EEEEEENS4_6LayoutISC_NS5_IJNSA_ILi0EEEST_ST_EEEEENS5_IJNS4_10UnderscoreESW_SW_EEEEENS4_13SM90_TMA_LOADENS4_14ComposedLayoutINS4_7SwizzleILi3ELi4ELi3EEENS4_18smem_ptr_flag_bitsILi32EEENSS_INS5_IJNSA_ILi8EEESH_EEENS5_IJSH_SB_EEEEEEEvNS4_8identityESZ_S19_vS1A_EENS_8epilogue10collective6detail29Sm90TmaWarpSpecializedAdapterINS1D_15DefaultEpilogueIfSJ_SJ_NS1C_6thread17LinearCombinationIfLi1EffLNS1H_9ScaleType4KindE0ELNS_15FloatRoundStyleE2EfEENS1_15EpilogueDefaultEEEEEvvEEEEvNT_6ParamsE --------------------------
	.section	.nv.shared._ZN7cutlass13device_kernelINS_4gemm6kernel13GemmUniversalIN4cute5tupleIJiiiiEEENS1_10collective13CollectiveMmaINS1_34MainloopSm90TmaGmmaWarpSpecializedILi9ENS5_IJNS4_1CILi1EEESB_SB_EEENS1_32KernelTmaWarpSpecializedPingpongEEENS5_IJNSA_ILi64EEENSA_ILi128EEENSA_ILi32EEEEEEfNS5_IJlSB_lEEEfSJ_NS4_8TiledMMAINS4_8MMA_AtomIJNS4_4SM904GMMA30MMA_64x128x8_F32TF32TF32_SS_TNILNSN_7ScaleInE1ELSP_1EEEEEENS4_6LayoutISC_NS5_IJNSA_ILi0EEEST_ST_EEEEENS5_IJNS4_10UnderscoreESW_SW_EEEEENS4_13SM90_TMA_LOADENS4_14ComposedLayoutINS4_7SwizzleILi3ELi4ELi3EEENS4_18smem_ptr_flag_bitsILi32EEENSS_INS5_IJNSA_ILi8EEESH_EEENS5_IJSH_SB_EEEEEEEvNS4_8identityESZ_S19_vS1A_EENS_8epilogue10collective6detail29Sm90TmaWarpSpecializedAdapterINS1D_15DefaultEpilogueIfSJ_SJ_NS1C_6thread17LinearCombinationIfLi1EffLNS1H_9ScaleType4KindE0ELNS_15FloatRoundStyleE2EfEENS1_15EpilogueDefaultEEEEEvvEEEEvNT_6ParamsE,"aw",@nobits
	.sectionflags	@""
	.align	16
	.zero		1024


//--------------------- .nv.shared.reserved.0     --------------------------
	.section	.nv.shared.reserved.0,"aw",@nobits
	.weak		__nv_reservedSMEM_offset_0_alias
	.size		__nv_reservedSMEM_offset_0_alias, 0, 0
	.other		__nv_reservedSMEM_offset_0_alias,@"STO_CUDA_RESERVED_SHARED STV_DEFAULT"
__nv_reservedSMEM_offset_0_alias:
	.zero		0


//--------------------- .nv.global                --------------------------
	.section	.nv.global,"aw",@nobits
.nv.global:
	.type		_ZN40_INTERNAL_91584dff_4_k_cu_71c31a20_323884cute1_E,@object
	.size		_ZN40_INTERNAL_91584dff_4_k_cu_71c31a20_323884cute1_E,(_ZN40_INTERNAL_91584dff_4_k_cu_71c31a20_323884cuda3std3__45__cpo6cbeginE - _ZN40_INTERNAL_91584dff_4_k_cu_71c31a20_323884cute1_E)
_ZN40_INTERNAL_91584dff_4_k_cu_71c31a20_323884cute1_E:
	.zero		1
	.type		_ZN40_INTERNAL_91584dff_4_k_cu_71c31a20_323884cuda3std3__45__cpo6cbeginE,@object
	.size		_ZN40_INTERNAL_91584dff_4_k_cu_71c31a20_323884cuda3std3__45__cpo6cbeginE,(_ZN40_INTERNAL_91584dff_4_k_cu_71c31a20_323884cuda3std3__48in_placeE - _ZN40_INTERNAL_91584dff_4_k_cu_71c31a20_323884cuda3std3__45__cpo6cbeginE)
_ZN40_INTERNAL_91584dff_4_k_cu_71c31a20_323884cuda3std3__45__cpo6cbeginE:
	.zero		1
	.type		_ZN40_INTERNAL_91584dff_4_k_cu_71c31a20_323884cuda3std3__48in_placeE,@object
	.size		_ZN40_INTERNAL_91584dff_4_k_cu_71c31a20_323884cuda3std3__48in_placeE,(_ZN40_INTERNAL_91584dff_4_k_cu_71c31a20_323884cuda3std6ranges3__45__cpo9iter_moveE - _ZN40_INTERNAL_91584dff_4_k_cu_71c31a20_323884cuda3std3__48in_placeE)
_ZN40_INTERNAL_91584dff_4_k_cu_71c31a20_323884cuda3std3__48in_placeE:
	.zero		1
	.type		_ZN40_INTERNAL_91584dff_4_k_cu_71c31a20_323884cuda3std6ranges3__45__cpo9iter_moveE,@object
	.size		_ZN40_INTERNAL_91584dff_4_k_cu_71c31a20_323884cuda3std6ranges3__45__cpo9iter_moveE,(_ZN40_INTERNAL_91584dff_4_k_cu_71c31a20_323884cuda3std3__45__cpo5beginE - _ZN40_INTERNAL_91584dff_4_k_cu_71c31a20_323884cuda3std6ranges3__45__cpo9iter_moveE)
_ZN40_INTERNAL_91584dff_4_k_cu_71c31a20_323884cuda3std6ranges3__45__cpo9iter_moveE:
	.zero		1
	.type		_ZN40_INTERNAL_91584dff_4_k_cu_71c31a20_323884cuda3std3__45__cpo5beginE,@object
	.size		_ZN40_INTERNAL_91584dff_4_k_cu_71c31a20_323884cuda3std3__45__cpo5beginE,(_ZN40_INTERNAL_91584dff_4_k_cu_71c31a20_323884cuda3std3__442_GLOBAL__N__91584dff_4_k_cu_71c31a20_323886ignoreE - _ZN40_INTERNAL_91584dff_4_k_cu_71c31a20_323884cuda3std3__45__cpo5beginE)
_ZN40_INTERNAL_91584dff_4_k_cu_71c31a20_323884cuda3std3__45__cpo5beginE:
	.zero		1
	.type		_ZN40_INTERNAL_91584dff_4_k_cu_71c31a20_323884cuda3std3__442_GLOBAL__N__91584dff_4_k_cu_71c31a20_323886ignoreE,@object
	.size		_ZN40_INTERNAL_91584dff_4_k_cu_71c31a20_323884cuda3std3__442_GLOBAL__N__91584dff_4_k_cu_71c31a20_323886ignoreE,(_ZN40_INTERNAL_91584dff_4_k_cu_71c31a20_323884cute7productE - _ZN40_INTERNAL_91584dff_4_k_cu_71c31a20_323884cuda3std3__442_GLOBAL__N__91584dff_4_k_cu_71c31a20_323886ignoreE)
_ZN40_INTERNAL_91584dff_4_k_cu_71c31a20_323884cuda3std3__442_GLOBAL__N__91584dff_4_k_cu_71c31a20_323886ignoreE:
	.zero		1
	.type		_ZN40_INTERNAL_91584dff_4_k_cu_71c31a20_323884cute7productE,@object
	.size		_ZN40_INTERNAL_91584dff_4_k_cu_71c31a20_323884cute7productE,(_ZN40_INTERNAL_91584dff_4_k_cu_71c31a20_323884cuda3std3__45__cpo3endE - _ZN40_INTERNAL_91584dff_4_k_cu_71c31a20_323884cute7productE)
_ZN40_INTERNAL_91584dff_4_k_cu_71c31a20_323884cute7productE:
	.zero		1
	.type		_ZN40_INTERNAL_91584dff_4_k_cu_71c31a20_323884cuda3std3__45__cpo3endE,@object
	.size		_ZN40_INTERNAL_91584dff_4_k_cu_71c31a20_323884cuda3std3__45__cpo3endE,(_ZN40_INTERNAL_91584dff_4_k_cu_71c31a20_323884cuda3std3__419piecewise_constructE - _ZN40_INTERNAL_91584dff_4_k_cu_71c31a20_323884cuda3std3__45__cpo3endE)
_ZN40_INTERNAL_91584dff_4_k_cu_71c31a20_323884cuda3std3__45__cpo3endE:
	.zero		1
	.type		_ZN40_INTERNAL_91584dff_4_k_cu_71c31a20_323884cuda3std3__419piecewise_constructE,@object
	.size		_ZN40_INTERNAL_91584dff_4_k_cu_71c31a20_323884cuda3std3__419piecewise_constructE,(_ZN40_INTERNAL_91584dff_4_k_cu_71c31a20_323884cuda3std3__45__cpo4cendE - _ZN40_INTERNAL_91584dff_4_k_cu_71c31a20_323884cuda3std3__419piecewise_constructE)
_ZN40_INTERNAL_91584dff_4_k_cu_71c31a20_323884cuda3std3__419piecewise_constructE:
	.zero		1
	.type		_ZN40_INTERNAL_91584dff_4_k_cu_71c31a20_323884cuda3std3__45__cpo4cendE,@object
	.size		_ZN40_INTERNAL_91584dff_4_k_cu_71c31a20_323884cuda3std3__45__cpo4cendE,(_ZN40_INTERNAL_91584dff_4_k_cu_71c31a20_323884cuda3std6ranges3__45__cpo4swapE - _ZN40_INTERNAL_91584dff_4_k_cu_71c31a20_323884cuda3std3__45__cpo4cendE)
_ZN40_INTERNAL_91584dff_4_k_cu_71c31a20_323884cuda3std3__45__cpo4cendE:
	.zero		1
	.type		_ZN40_INTERNAL_91584dff_4_k_cu_71c31a20_323884cuda3std6ranges3__45__cpo4swapE,@object
	.size		_ZN40_INTERNAL_91584dff_4_k_cu_71c31a20_323884cuda3std6ranges3__45__cpo4swapE,(.L_8 - _ZN40_INTERNAL_91584dff_4_k_cu_71c31a20_323884cuda3std6ranges3__45__cpo4swapE)
_ZN40_INTERNAL_91584dff_4_k_cu_71c31a20_323884cuda3std6ranges3__45__cpo4swapE:
	.zero		1
.L_8:


//--------------------- .nv.constant0._ZN7cutlass13device_kernelINS_4gemm6kernel13GemmUniversalIN4cute5tupleIJiiiiEEENS1_10collective13CollectiveMmaINS1_34MainloopSm90TmaGmmaWarpSpecializedILi9ENS5_IJNS4_1CILi1EEESB_SB_EEENS1_32KernelTmaWarpSpecializedPingpongEEENS5_IJNSA_ILi64EEENSA_ILi128EEENSA_ILi32EEEEEEfNS5_IJlSB_lEEEfSJ_NS4_8TiledMMAINS4_8MMA_AtomIJNS4_4SM904GMMA30MMA_64x128x8_F32TF32TF32_SS_TNILNSN_7ScaleInE1ELSP_1EEEEEENS4_6LayoutISC_NS5_IJNSA_ILi0EEEST_ST_EEEEENS5_IJNS4_10UnderscoreESW_SW_EEEEENS4_13SM90_TMA_LOADENS4_14ComposedLayoutINS4_7SwizzleILi3ELi4ELi3EEENS4_18smem_ptr_flag_bitsILi32EEENSS_INS5_IJNSA_ILi8EEESH_EEENS5_IJSH_SB_EEEEEEEvNS4_8identityESZ_S19_vS1A_EENS_8epilogue10collective6detail29Sm90TmaWarpSpecializedAdapterINS1D_15DefaultEpilogueIfSJ_SJ_NS1C_6thread17LinearCombinationIfLi1EffLNS1H_9ScaleType4KindE0ELNS_15FloatRoundStyleE2EfEENS1_15EpilogueDefaultEEEEEvvEEEEvNT_6ParamsE --------------------------
	.section	.nv.constant0._ZN7cutlass13device_kernelINS_4gemm6kernel13GemmUniversalIN4cute5tupleIJiiiiEEENS1_10collective13CollectiveMmaINS1_34MainloopSm90TmaGmmaWarpSpecializedILi9ENS5_IJNS4_1CILi1EEESB_SB_EEENS1_32KernelTmaWarpSpecializedPingpongEEENS5_IJNSA_ILi64EEENSA_ILi128EEENSA_ILi32EEEEEEfNS5_IJlSB_lEEEfSJ_NS4_8TiledMMAINS4_8MMA_AtomIJNS4_4SM904GMMA30MMA_64x128x8_F32TF32TF32_SS_TNILNSN_7ScaleInE1ELSP_1EEEEEENS4_6LayoutISC_NS5_IJNSA_ILi0EEEST_ST_EEEEENS5_IJNS4_10UnderscoreESW_SW_EEEEENS4_13SM90_TMA_LOADENS4_14ComposedLayoutINS4_7SwizzleILi3ELi4ELi3EEENS4_18smem_ptr_flag_bitsILi32EEENSS_INS5_IJNSA_ILi8EEESH_EEENS5_IJSH_SB_EEEEEEEvNS4_8identityESZ_S19_vS1A_EENS_8epilogue10collective6detail29Sm90TmaWarpSpecializedAdapterINS1D_15DefaultEpilogueIfSJ_SJ_NS1C_6thread17LinearCombinationIfLi1EffLNS1H_9ScaleType4KindE0ELNS_15FloatRoundStyleE2EfEENS1_15EpilogueDefaultEEEEEvvEEEEvNT_6ParamsE,"a",@progbits
	.sectionflags	@""
	.align	4
.nv.constant0._ZN7cutlass13device_kernelINS_4gemm6kernel13GemmUniversalIN4cute5tupleIJiiiiEEENS1_10collective13CollectiveMmaINS1_34MainloopSm90TmaGmmaWarpSpecializedILi9ENS5_IJNS4_1CILi1EEESB_SB_EEENS1_32KernelTmaWarpSpecializedPingpongEEENS5_IJNSA_ILi64EEENSA_ILi128EEENSA_ILi32EEEEEEfNS5_IJlSB_lEEEfSJ_NS4_8TiledMMAINS4_8MMA_AtomIJNS4_4SM904GMMA30MMA_64x128x8_F32TF32TF32_SS_TNILNSN_7ScaleInE1ELSP_1EEEEEENS4_6LayoutISC_NS5_IJNSA_ILi0EEEST_ST_EEEEENS5_IJNS4_10UnderscoreESW_SW_EEEEENS4_13SM90_TMA_LOADENS4_14ComposedLayoutINS4_7SwizzleILi3ELi4ELi3EEENS4_18smem_ptr_flag_bitsILi32EEENSS_INS5_IJNSA_ILi8EEESH_EEENS5_IJSH_SB_EEEEEEEvNS4_8identityESZ_S19_vS1A_EENS_8epilogue10collective6detail29Sm90TmaWarpSpecializedAdapterINS1D_15DefaultEpilogueIfSJ_SJ_NS1C_6thread17LinearCombinationIfLi1EffLNS1H_9ScaleType4KindE0ELNS_15FloatRoundStyleE2EfEENS1_15EpilogueDefaultEEEEEvvEEEEvNT_6ParamsE:
	.zero		1664


//--------------------- SYMBOLS --------------------------

	.type		.nv.reservedSmem.offset0,@object
	.size		.nv.reservedSmem.offset0,0x4
	.type		__assertfail,@function
